	.target	sm_100a

	.elftype	@"ET_EXEC"


//--------------------- .note.nv.tkinfo           --------------------------
	.section	.note.nv.tkinfo,"",@"SHT_NOTE"
	.sectionflags	@"SHF_NOTE_NV_TKINFO"
	.tkinfo
        /*0018*/ 	.word	0x00000002
        /*0030*/ 	.string	""
        /*0030*/ 	.string	"ptxas"
        /*0030*/ 	.string	"Cuda compilation tools, release 13.0, V13.0.88"
        /*0030*/ 	.string	"Build cuda_13.0.r13.0/compiler.36424714_0"
        /*0030*/ 	.string	"-arch sm_100a -m 64 "



//--------------------- .note.nv.cuinfo           --------------------------
	.section	.note.nv.cuinfo,"",@"SHT_NOTE"
	.sectionflags	@"SHF_NOTE_NV_CUINFO"
        /*0018*/ 	.short	0x0002
        /*001a*/ 	.short	0x0064
        /*001c*/ 	.short	0x0082
	.zero		2


//--------------------- .nv.info                  --------------------------
	.section	.nv.info,"",@"SHT_CUDA_INFO"
	.align	4


	//----- nvinfo : EIATTR_REGCOUNT
	.align		4
        /*0000*/ 	.byte	0x04, 0x2f
        /*0002*/ 	.short	(.L_19 - .L_18)
	.align		4
.L_18:
        /*0004*/ 	.word	index@(_ZN7cutlass13device_kernelINS_4gemm6kernel13GemmUniversalIN4cute5tupleIJiiiiEEENS1_10collective13CollectiveMmaINS1_35MainloopSm100TmaUmmaWarpSpecializedILi8ELi2ELi4ENS5_IJNS4_1CILi1EEENSA_ILi2EEESB_EEEEENS5_IJNSA_ILi64EEENSA_ILi128EEESG_EEENS_12float_e4m3_tENS5_IJlSB_lEEESI_SJ_NS4_8TiledMMAINS4_8MMA_AtomIJNS4_10MMA_TraitsINS4_19SM100_MMA_F8F6F4_SSEJSI_SI_fSF_SG_NS4_17integral_constantINS4_4UMMA5MajorELSQ_0EEESR_NSO_INSP_7ScaleInELSS_0EEEST_EEEEEENS4_6LayoutINS5_IJSB_SB_SB_EEENS5_IJNSA_ILi0EEESY_SY_EEEEENS5_IJNS4_10UnderscoreES11_S11_EEEEENS4_23SM90_TMA_LOAD_MULTICASTENS4_14ComposedLayoutINS4_7SwizzleILi3ELi4ELi3EEENS4_18smem_ptr_flag_bitsILi8EEENSW_INS5_IJNSA_ILi8EEESG_EEENS5_IJSG_SB_EEEEEEEvNS4_8identityENS4_13SM90_TMA_LOADES1E_vS1F_EENS_8epilogue10collective18CollectiveEpilogueINS1I_23Sm100TmaWarpSpecializedILi2ELi2ELi32ELb0ELb0EEEJSH_NS5_IJNSW_ISF_SB_EES1N_EEESI_SJ_SI_SJ_NS1I_6fusion15FusionCallbacksIS1M_NS1P_17LinearCombinationISI_fSI_fLNS_15FloatRoundStyleE2EEESH_S1O_JEEENS4_5SM1004TMEM4LOAD26SM100_TMEM_LOAD_16dp32b32xES1G_NS15_INS16_ILi2ELi4ELi3EEES19_NSW_INS5_IJS1A_SF_EEENS5_IJSF_SB_EEEEEEENS4_39AutoVectorizingCopyWithAssumedAlignmentILi128EEENS4_14SM90_TMA_STOREES23_S25_S25_EEEvvEEEEvNT_6ParamsE)
        /*0008*/ 	.word	0x00000072


	//----- nvinfo : EIATTR_FRAME_SIZE
	.align		4
.L_19:
        /*000c*/ 	.byte	0x04, 0x11
        /*000e*/ 	.short	(.L_21 - .L_20)
	.align		4
.L_20:
        /*0010*/ 	.word	index@($__internal_2_$__cuda_sm10x_tcgen05_guardrail_trap_unallocated_columns_being_dealloced)
        /*0014*/ 	.word	0x00000000


	//----- nvinfo : EIATTR_FRAME_SIZE
	.align		4
.L_21:
        /*0018*/ 	.byte	0x04, 0x11
        /*001a*/ 	.short	(.L_23 - .L_22)
	.align		4
.L_22:
        /*001c*/ 	.word	index@($__internal_1_$__cuda_sm10x_tcgen05_guardrail_trap_phase_invalid_during_alloc)
        /*0020*/ 	.word	0x00000000


	//----- nvinfo : EIATTR_FRAME_SIZE
	.align		4
.L_23:
        /*0024*/ 	.byte	0x04, 0x11
        /*0026*/ 	.short	(.L_25 - .L_24)
	.align		4
.L_24:
        /*0028*/ 	.word	index@($__internal_0_$__cuda_sm10x_tcgen05_guardrail_trap_col_being_dealloced_not_returned_by_alloc)
        /*002c*/ 	.word	0x00000000


	//----- nvinfo : EIATTR_FRAME_SIZE
	.align		4
.L_25:
        /*0030*/ 	.byte	0x04, 0x11
        /*0032*/ 	.short	(.L_27 - .L_26)
	.align		4
.L_26:
        /*0034*/ 	.word	index@(_ZN7cutlass13device_kernelINS_4gemm6kernel13GemmUniversalIN4cute5tupleIJiiiiEEENS1_10collective13CollectiveMmaINS1_35MainloopSm100TmaUmmaWarpSpecializedILi8ELi2ELi4ENS5_IJNS4_1CILi1EEENSA_ILi2EEESB_EEEEENS5_IJNSA_ILi64EEENSA_ILi128EEESG_EEENS_12float_e4m3_tENS5_IJlSB_lEEESI_SJ_NS4_8TiledMMAINS4_8MMA_AtomIJNS4_10MMA_TraitsINS4_19SM100_MMA_F8F6F4_SSEJSI_SI_fSF_SG_NS4_17integral_constantINS4_4UMMA5MajorELSQ_0EEESR_NSO_INSP_7ScaleInELSS_0EEEST_EEEEEENS4_6LayoutINS5_IJSB_SB_SB_EEENS5_IJNSA_ILi0EEESY_SY_EEEEENS5_IJNS4_10UnderscoreES11_S11_EEEEENS4_23SM90_TMA_LOAD_MULTICASTENS4_14ComposedLayoutINS4_7SwizzleILi3ELi4ELi3EEENS4_18smem_ptr_flag_bitsILi8EEENSW_INS5_IJNSA_ILi8EEESG_EEENS5_IJSG_SB_EEEEEEEvNS4_8identityENS4_13SM90_TMA_LOADES1E_vS1F_EENS_8epilogue10collective18CollectiveEpilogueINS1I_23Sm100TmaWarpSpecializedILi2ELi2ELi32ELb0ELb0EEEJSH_NS5_IJNSW_ISF_SB_EES1N_EEESI_SJ_SI_SJ_NS1I_6fusion15FusionCallbacksIS1M_NS1P_17LinearCombinationISI_fSI_fLNS_15FloatRoundStyleE2EEESH_S1O_JEEENS4_5SM1004TMEM4LOAD26SM100_TMEM_LOAD_16dp32b32xES1G_NS15_INS16_ILi2ELi4ELi3EEES19_NSW_INS5_IJS1A_SF_EEENS5_IJSF_SB_EEEEEEENS4_39AutoVectorizingCopyWithAssumedAlignmentILi128EEENS4_14SM90_TMA_STOREES23_S25_S25_EEEvvEEEEvNT_6ParamsE)
        /*0038*/ 	.word	0x00000000


	//----- nvinfo : EIATTR_MIN_STACK_SIZE
	.align		4
.L_27:
        /*003c*/ 	.byte	0x04, 0x12
        /*003e*/ 	.short	(.L_29 - .L_28)
	.align		4
.L_28:
        /*0040*/ 	.word	index@(_ZN7cutlass13device_kernelINS_4gemm6kernel13GemmUniversalIN4cute5tupleIJiiiiEEENS1_10collective13CollectiveMmaINS1_35MainloopSm100TmaUmmaWarpSpecializedILi8ELi2ELi4ENS5_IJNS4_1CILi1EEENSA_ILi2EEESB_EEEEENS5_IJNSA_ILi64EEENSA_ILi128EEESG_EEENS_12float_e4m3_tENS5_IJlSB_lEEESI_SJ_NS4_8TiledMMAINS4_8MMA_AtomIJNS4_10MMA_TraitsINS4_19SM100_MMA_F8F6F4_SSEJSI_SI_fSF_SG_NS4_17integral_constantINS4_4UMMA5MajorELSQ_0EEESR_NSO_INSP_7ScaleInELSS_0EEEST_EEEEEENS4_6LayoutINS5_IJSB_SB_SB_EEENS5_IJNSA_ILi0EEESY_SY_EEEEENS5_IJNS4_10UnderscoreES11_S11_EEEEENS4_23SM90_TMA_LOAD_MULTICASTENS4_14ComposedLayoutINS4_7SwizzleILi3ELi4ELi3EEENS4_18smem_ptr_flag_bitsILi8EEENSW_INS5_IJNSA_ILi8EEESG_EEENS5_IJSG_SB_EEEEEEEvNS4_8identityENS4_13SM90_TMA_LOADES1E_vS1F_EENS_8epilogue10collective18CollectiveEpilogueINS1I_23Sm100TmaWarpSpecializedILi2ELi2ELi32ELb0ELb0EEEJSH_NS5_IJNSW_ISF_SB_EES1N_EEESI_SJ_SI_SJ_NS1I_6fusion15FusionCallbacksIS1M_NS1P_17LinearCombinationISI_fSI_fLNS_15FloatRoundStyleE2EEESH_S1O_JEEENS4_5SM1004TMEM4LOAD26SM100_TMEM_LOAD_16dp32b32xES1G_NS15_INS16_ILi2ELi4ELi3EEES19_NSW_INS5_IJS1A_SF_EEENS5_IJSF_SB_EEEEEEENS4_39AutoVectorizingCopyWithAssumedAlignmentILi128EEENS4_14SM90_TMA_STOREES23_S25_S25_EEEvvEEEEvNT_6ParamsE)
        /*0044*/ 	.word	0x00000000
.L_29:


//--------------------- .nv.compat                --------------------------
	.section	.nv.compat,"",@"SHT_CUDA_COMPAT_INFO"
	.align	4
        /*0000*/ 	.byte	0x02, 0x09, 0x01, 0x00, 0x02, 0x02, 0x02, 0x00, 0x02, 0x05, 0x05, 0x00, 0x03, 0x07, 0x01, 0x01
        /*0010*/ 	.byte	0x02, 0x03, 0x01, 0x00, 0x02, 0x06, 0x01, 0x00, 0x04, 0x0b, 0x08, 0x00, 0x09, 0x00, 0x00, 0x00
        /*0020*/ 	.byte	0x00, 0x00, 0x00, 0x00


//--------------------- .nv.info._ZN7cutlass13device_kernelINS_4gemm6kernel13GemmUniversalIN4cute5tupleIJiiiiEEENS1_10collective13CollectiveMmaINS1_35MainloopSm100TmaUmmaWarpSpecializedILi8ELi2ELi4ENS5_IJNS4_1CILi1EEENSA_ILi2EEESB_EEEEENS5_IJNSA_ILi64EEENSA_ILi128EEESG_EEENS_12float_e4m3_tENS5_IJlSB_lEEESI_SJ_NS4_8TiledMMAINS4_8MMA_AtomIJNS4_10MMA_TraitsINS4_19SM100_MMA_F8F6F4_SSEJSI_SI_fSF_SG_NS4_17integral_constantINS4_4UMMA5MajorELSQ_0EEESR_NSO_INSP_7ScaleInELSS_0EEEST_EEEEEENS4_6LayoutINS5_IJSB_SB_SB_EEENS5_IJNSA_ILi0EEESY_SY_EEEEENS5_IJNS4_10UnderscoreES11_S11_EEEEENS4_23SM90_TMA_LOAD_MULTICASTENS4_14ComposedLayoutINS4_7SwizzleILi3ELi4ELi3EEENS4_18smem_ptr_flag_bitsILi8EEENSW_INS5_IJNSA_ILi8EEESG_EEENS5_IJSG_SB_EEEEEEEvNS4_8identityENS4_13SM90_TMA_LOADES1E_vS1F_EENS_8epilogue10collective18CollectiveEpilogueINS1I_23Sm100TmaWarpSpecializedILi2ELi2ELi32ELb0ELb0EEEJSH_NS5_IJNSW_ISF_SB_EES1N_EEESI_SJ_SI_SJ_NS1I_6fusion15FusionCallbacksIS1M_NS1P_17LinearCombinationISI_fSI_fLNS_15FloatRoundStyleE2EEESH_S1O_JEEENS4_5SM1004TMEM4LOAD26SM100_TMEM_LOAD_16dp32b32xES1G_NS15_INS16_ILi2ELi4ELi3EEES19_NSW_INS5_IJS1A_SF_EEENS5_IJSF_SB_EEEEEEENS4_39AutoVectorizingCopyWithAssumedAlignmentILi128EEENS4_14SM90_TMA_STOREES23_S25_S25_EEEvvEEEEvNT_6ParamsE --------------------------
	.section	.nv.info._ZN7cutlass13device_kernelINS_4gemm6kernel13GemmUniversalIN4cute5tupleIJiiiiEEENS1_10collective13CollectiveMmaINS1_35MainloopSm100TmaUmmaWarpSpecializedILi8ELi2ELi4ENS5_IJNS4_1CILi1EEENSA_ILi2EEESB_EEEEENS5_IJNSA_ILi64EEENSA_ILi128EEESG_EEENS_12float_e4m3_tENS5_IJlSB_lEEESI_SJ_NS4_8TiledMMAINS4_8MMA_AtomIJNS4_10MMA_TraitsINS4_19SM100_MMA_F8F6F4_SSEJSI_SI_fSF_SG_NS4_17integral_constantINS4_4UMMA5MajorELSQ_0EEESR_NSO_INSP_7ScaleInELSS_0EEEST_EEEEEENS4_6LayoutINS5_IJSB_SB_SB_EEENS5_IJNSA_ILi0EEESY_SY_EEEEENS5_IJNS4_10UnderscoreES11_S11_EEEEENS4_23SM90_TMA_LOAD_MULTICASTENS4_14ComposedLayoutINS4_7SwizzleILi3ELi4ELi3EEENS4_18smem_ptr_flag_bitsILi8EEENSW_INS5_IJNSA_ILi8EEESG_EEENS5_IJSG_SB_EEEEEEEvNS4_8identityENS4_13SM90_TMA_LOADES1E_vS1F_EENS_8epilogue10collective18CollectiveEpilogueINS1I_23Sm100TmaWarpSpecializedILi2ELi2ELi32ELb0ELb0EEEJSH_NS5_IJNSW_ISF_SB_EES1N_EEESI_SJ_SI_SJ_NS1I_6fusion15FusionCallbacksIS1M_NS1P_17LinearCombinationISI_fSI_fLNS_15FloatRoundStyleE2EEESH_S1O_JEEENS4_5SM1004TMEM4LOAD26SM100_TMEM_LOAD_16dp32b32xES1G_NS15_INS16_ILi2ELi4ELi3EEES19_NSW_INS5_IJS1A_SF_EEENS5_IJSF_SB_EEEEEEENS4_39AutoVectorizingCopyWithAssumedAlignmentILi128EEENS4_14SM90_TMA_STOREES23_S25_S25_EEEvvEEEEvNT_6ParamsE,"",@"SHT_CUDA_INFO"
	.sectionflags	@""
	.align	4


	//----- nvinfo : EIATTR_CUDA_API_VERSION
	.align		4
        /*0000*/ 	.byte	0x04, 0x37
        /*0002*/ 	.short	(.L_31 - .L_30)
.L_30:
        /*0004*/ 	.word	0x00000082


	//----- nvinfo : EIATTR_KPARAM_INFO
	.align		4
.L_31:
        /*0008*/ 	.byte	0x04, 0x17
        /*000a*/ 	.short	(.L_33 - .L_32)
.L_32:
        /*000c*/ 	.word	0x00000000
        /*0010*/ 	.short	0x0000
        /*0012*/ 	.short	0x0000
        /*0014*/ 	.byte	0x00, 0xf0, 0x01, 0x20


	//----- nvinfo : EIATTR_AT_ENTRY_FRAGMENTS
	.align		4
.L_33:
        /*0018*/ 	.byte	0x04, 0x4f
        /*001a*/ 	.short	(.L_35 - .L_34)


	//   ....[0]....
.L_34:
        /*001c*/ 	.word	0x00000006


	//----- nvinfo : EIATTR_RESERVED_SMEM_USED
	.align		4
.L_35:
        /*0020*/ 	.byte	0x01, 0x41
	.zero		2


	//----- nvinfo : EIATTR_SPARSE_MMA_MASK
	.align		4
        /*0024*/ 	.byte	0x03, 0x50
        /*0026*/ 	.short	0x0000


	//----- nvinfo : EIATTR_TCGEN05_1CTA_USED
	.align		4
        /*0028*/ 	.byte	0x01, 0x51
	.zero		2


	//----- nvinfo : EIATTR_MAXREG_COUNT
	.align		4
        /*002c*/ 	.byte	0x03, 0x1b
        /*002e*/ 	.short	0x00ff


	//----- nvinfo : EIATTR_NUM_BARRIERS
	.align		4
        /*0030*/ 	.byte	0x02, 0x4c
        /*0032*/ 	.byte	0x07
	.zero		1


	//----- nvinfo : EIATTR_EXTERNS
	.align		4
        /*0034*/ 	.byte	0x04, 0x0f
        /*0036*/ 	.short	(.L_37 - .L_36)


	//   ....[0]....
	.align		4
.L_36:
        /*0038*/ 	.word	index@(__assertfail)


	//----- nvinfo : EIATTR_MERCURY_ISA_VERSION
	.align		4
.L_37:
        /*003c*/ 	.byte	0x03, 0x5f
        /*003e*/ 	.short	0x0101


	//----- nvinfo : EIATTR_INT_WARP_WIDE_INSTR_OFFSETS
	.align		4
        /*0040*/ 	.byte	0x04, 0x31
        /*0042*/ 	.short	(.L_39 - .L_38)


	//   ....[0]....
.L_38:
        /*0044*/ 	.word	0x00003f70


	//   ....[1]....
        /*0048*/ 	.word	0x00003f90


	//   ....[2]....
        /*004c*/ 	.word	0x00003fc0


	//   ....[3]....
        /*0050*/ 	.word	0x00004b00


	//   ....[4]....
        /*0054*/ 	.word	0x00004b70


	//   ....[5]....
        /*0058*/ 	.word	0x00004c40


	//   ....[6]....
        /*005c*/ 	.word	0x00004cf0


	//----- nvinfo : EIATTR_COOP_GROUP_MASK_REGIDS
	.align		4
.L_39:
        /*0060*/ 	.byte	0x04, 0x29
        /*0062*/ 	.short	(.L_41 - .L_40)


	//   ....[0]....
.L_40:
        /*0064*/ 	.word	0xffffffff


	//   ....[1]....
        /*0068*/ 	.word	0xffffffff


	//   ....[2]....
        /*006c*/ 	.word	0xffffffff


	//   ....[3]....
        /*0070*/ 	.word	0xffffffff


	//   ....[4]....
        /*0074*/ 	.word	0xffffffff


	//   ....[5]....
        /*0078*/ 	.word	0xffffffff


	//   ....[6]....
        /*007c*/ 	.word	0xffffffff


	//   ....[7]....
        /*0080*/ 	.word	0xffffffff


	//   ....[8]....
        /*0084*/ 	.word	0xffffffff


	//   ....[9]....
        /*0088*/ 	.word	0xffffffff


	//   ....[10]....
        /*008c*/ 	.word	0xffffffff


	//   ....[11]....
        /*0090*/ 	.word	0xffffffff


	//   ....[12]....
        /*0094*/ 	.word	0xffffffff


	//   ....[13]....
        /*0098*/ 	.word	0xffffffff


	//----- nvinfo : EIATTR_COOP_GROUP_INSTR_OFFSETS
	.align		4
.L_41:
        /*009c*/ 	.byte	0x04, 0x28
        /*009e*/ 	.short	(.L_43 - .L_42)


	//   ....[0]....
.L_42:
        /*00a0*/ 	.word	0x00000080


	//   ....[1]....
        /*00a4*/ 	.word	0x000004f0


	//   ....[2]....
        /*00a8*/ 	.word	0x00000750


	//   ....[3]....
        /*00ac*/ 	.word	0x000008b0


	//   ....[4]....
        /*00b0*/ 	.word	0x000009b0


	//   ....[5]....
        /*00b4*/ 	.word	0x00000b20


	//   ....[6]....
        /*00b8*/ 	.word	0x00000cc0


	//   ....[7]....
        /*00bc*/ 	.word	0x00000e70


	//   ....[8]....
        /*00c0*/ 	.word	0x00002050


	//   ....[9]....
        /*00c4*/ 	.word	0x00003160


	//   ....[10]....
        /*00c8*/ 	.word	0x00003370


	//   ....[11]....
        /*00cc*/ 	.word	0x000033a0


	//   ....[12]....
        /*00d0*/ 	.word	0x00003e50


	//   ....[13]....
        /*00d4*/ 	.word	0x00004080


	//----- nvinfo : EIATTR_VRC_CTA_INIT_COUNT
	.align		4
.L_43:
        /*00d8*/ 	.byte	0x02, 0x4a
        /*00da*/ 	.byte	0x80
	.zero		1


	//----- nvinfo : EIATTR_SYSCALL_OFFSETS
	.align		4
        /*00dc*/ 	.byte	0x04, 0x46
        /*00de*/ 	.short	(.L_45 - .L_44)


	//   ....[0]....
.L_44:
        /*00e0*/ 	.word	0x00005900


	//   ....[1]....
        /*00e4*/ 	.word	0x00005a40


	//   ....[2]....
        /*00e8*/ 	.word	0x00006270


	//   ....[3]....
        /*00ec*/ 	.word	0x00007000


	//----- nvinfo : EIATTR_MBARRIER_INSTR_OFFSETS
	.align		4
.L_45:
        /*00f0*/ 	.byte	0x04, 0x39
        /*00f2*/ 	.short	(.L_47 - .L_46)


	//   ....[0]....
.L_46:
        /*00f4*/ 	.word	0x00000630
        /*00f8*/ 	.word	0x000000ff
        /*00fc*/ 	.word	0x00000000
        /*0100*/ 	.short	0x0100
        /*0102*/ 	.byte	0x04
	.zero		1


	//   ....[1]....
        /*0104*/ 	.word	0x00000640
        /*0108*/ 	.word	0x000000ff
        /*010c*/ 	.word	0x00000040
        /*0110*/ 	.short	0x0100
        /*0112*/ 	.byte	0x04
	.zero		1


	//   ....[2]....
        /*0114*/ 	.word	0x00000650
        /*0118*/ 	.word	0x000000ff
        /*011c*/ 	.word	0x00000008
        /*0120*/ 	.short	0x0100
        /*0122*/ 	.byte	0x04
	.zero		1


	//   ....[3]....
        /*0124*/ 	.word	0x00000660
        /*0128*/ 	.word	0x000000ff
        /*012c*/ 	.word	0x00000048
        /*0130*/ 	.short	0x0100
        /*0132*/ 	.byte	0x04
	.zero		1


	//   ....[4]....
        /*0134*/ 	.word	0x00000670
        /*0138*/ 	.word	0x000000ff
        /*013c*/ 	.word	0x00000010
        /*0140*/ 	.short	0x0100
        /*0142*/ 	.byte	0x04
	.zero		1


	//   ....[5]....
        /*0144*/ 	.word	0x00000680
        /*0148*/ 	.word	0x000000ff
        /*014c*/ 	.word	0x00000050
        /*0150*/ 	.short	0x0100
        /*0152*/ 	.byte	0x04
	.zero		1


	//   ....[6]....
        /*0154*/ 	.word	0x00000690
        /*0158*/ 	.word	0x000000ff
        /*015c*/ 	.word	0x00000018
        /*0160*/ 	.short	0x0100
        /*0162*/ 	.byte	0x04
	.zero		1


	//   ....[7]....
        /*0164*/ 	.word	0x000006a0
        /*0168*/ 	.word	0x000000ff
        /*016c*/ 	.word	0x00000058
        /*0170*/ 	.short	0x0100
        /*0172*/ 	.byte	0x04
	.zero		1


	//   ....[8]....
        /*0174*/ 	.word	0x000006b0
        /*0178*/ 	.word	0x000000ff
        /*017c*/ 	.word	0x00000020
        /*0180*/ 	.short	0x0100
        /*0182*/ 	.byte	0x04
	.zero		1


	//   ....[9]....
        /*0184*/ 	.word	0x000006c0
        /*0188*/ 	.word	0x000000ff
        /*018c*/ 	.word	0x00000060
        /*0190*/ 	.short	0x0100
        /*0192*/ 	.byte	0x04
	.zero		1


	//   ....[10]....
        /*0194*/ 	.word	0x000006d0
        /*0198*/ 	.word	0x000000ff
        /*019c*/ 	.word	0x00000028
        /*01a0*/ 	.short	0x0100
        /*01a2*/ 	.byte	0x04
	.zero		1


	//   ....[11]....
        /*01a4*/ 	.word	0x000006e0
        /*01a8*/ 	.word	0x000000ff
        /*01ac*/ 	.word	0x00000068
        /*01b0*/ 	.short	0x0100
        /*01b2*/ 	.byte	0x04
	.zero		1


	//   ....[12]....
        /*01b4*/ 	.word	0x000006f0
        /*01b8*/ 	.word	0x000000ff
        /*01bc*/ 	.word	0x00000030
        /*01c0*/ 	.short	0x0100
        /*01c2*/ 	.byte	0x04
	.zero		1


	//   ....[13]....
        /*01c4*/ 	.word	0x00000700
        /*01c8*/ 	.word	0x000000ff
        /*01cc*/ 	.word	0x00000070
        /*01d0*/ 	.short	0x0100
        /*01d2*/ 	.byte	0x04
	.zero		1


	//   ....[14]....
        /*01d4*/ 	.word	0x00000710
        /*01d8*/ 	.word	0x000000ff
        /*01dc*/ 	.word	0x00000038
        /*01e0*/ 	.short	0x0100
        /*01e2*/ 	.byte	0x04
	.zero		1


	//   ....[15]....
        /*01e4*/ 	.word	0x00000720
        /*01e8*/ 	.word	0x000000ff
        /*01ec*/ 	.word	0x00000078
        /*01f0*/ 	.short	0x0100
        /*01f2*/ 	.byte	0x04
	.zero		1


	//   ....[16]....
        /*01f4*/ 	.word	0x00000860
        /*01f8*/ 	.word	0x000000ff
        /*01fc*/ 	.word	0x00000080
        /*0200*/ 	.short	0x0100
        /*0202*/ 	.byte	0x04
	.zero		1


	//   ....[17]....
        /*0204*/ 	.word	0x00000870
        /*0208*/ 	.word	0x000000ff
        /*020c*/ 	.word	0x00000090
        /*0210*/ 	.short	0x0100
        /*0212*/ 	.byte	0x04
	.zero		1


	//   ....[18]....
        /*0214*/ 	.word	0x00000880
        /*0218*/ 	.word	0x000000ff
        /*021c*/ 	.word	0x00000088
        /*0220*/ 	.short	0x0100
        /*0222*/ 	.byte	0x04
	.zero		1


	//   ....[19]....
        /*0224*/ 	.word	0x00000890
        /*0228*/ 	.word	0x000000ff
        /*022c*/ 	.word	0x00000098
        /*0230*/ 	.short	0x0100
        /*0232*/ 	.byte	0x04
	.zero		1


	//   ....[20]....
        /*0234*/ 	.word	0x00000980
        /*0238*/ 	.word	0x000000ff
        /*023c*/ 	.word	0x000000a0
        /*0240*/ 	.short	0x0100
        /*0242*/ 	.byte	0x06
	.zero		1


	//   ....[21]....
        /*0244*/ 	.word	0x00000990
        /*0248*/ 	.word	0x000000ff
        /*024c*/ 	.word	0x000000a8
        /*0250*/ 	.short	0x0100
        /*0252*/ 	.byte	0x06
	.zero		1


	//   ....[22]....
        /*0254*/ 	.word	0x00000ad0
        /*0258*/ 	.word	0x000000ff
        /*025c*/ 	.word	0x000000b0
        /*0260*/ 	.short	0x0100
        /*0262*/ 	.byte	0x06
	.zero		1


	//   ....[23]....
        /*0264*/ 	.word	0x00000ae0
        /*0268*/ 	.word	0x000000ff
        /*026c*/ 	.word	0x000000c0
        /*0270*/ 	.short	0x0100
        /*0272*/ 	.byte	0x06
	.zero		1


	//   ....[24]....
        /*0274*/ 	.word	0x00000af0
        /*0278*/ 	.word	0x000000ff
        /*027c*/ 	.word	0x000000b8
        /*0280*/ 	.short	0x0100
        /*0282*/ 	.byte	0x06
	.zero		1


	//   ....[25]....
        /*0284*/ 	.word	0x00000b00
        /*0288*/ 	.word	0x000000ff
        /*028c*/ 	.word	0x000000c8
        /*0290*/ 	.short	0x0100
        /*0292*/ 	.byte	0x06
	.zero		1


	//   ....[26]....
        /*0294*/ 	.word	0x00000c30
        /*0298*/ 	.word	0x000000ff
        /*029c*/ 	.word	0x000000d0
        /*02a0*/ 	.short	0x0100
        /*02a2*/ 	.byte	0x04
	.zero		1


	//   ....[27]....
        /*02a4*/ 	.word	0x00000c40
        /*02a8*/ 	.word	0x000000ff
        /*02ac*/ 	.word	0x000000f0
        /*02b0*/ 	.short	0x0100
        /*02b2*/ 	.byte	0x04
	.zero		1


	//   ....[28]....
        /*02b4*/ 	.word	0x00000c50
        /*02b8*/ 	.word	0x000000ff
        /*02bc*/ 	.word	0x000000d8
        /*02c0*/ 	.short	0x0100
        /*02c2*/ 	.byte	0x04
	.zero		1


	//   ....[29]....
        /*02c4*/ 	.word	0x00000c60
        /*02c8*/ 	.word	0x000000ff
        /*02cc*/ 	.word	0x000000f8
        /*02d0*/ 	.short	0x0100
        /*02d2*/ 	.byte	0x04
	.zero		1


	//   ....[30]....
        /*02d4*/ 	.word	0x00000c70
        /*02d8*/ 	.word	0x000000ff
        /*02dc*/ 	.word	0x000000e0
        /*02e0*/ 	.short	0x0100
        /*02e2*/ 	.byte	0x04
	.zero		1


	//   ....[31]....
        /*02e4*/ 	.word	0x00000c80
        /*02e8*/ 	.word	0x000000ff
        /*02ec*/ 	.word	0x00000100
        /*02f0*/ 	.short	0x0100
        /*02f2*/ 	.byte	0x04
	.zero		1


	//   ....[32]....
        /*02f4*/ 	.word	0x00000c90
        /*02f8*/ 	.word	0x000000ff
        /*02fc*/ 	.word	0x000000e8
        /*0300*/ 	.short	0x0100
        /*0302*/ 	.byte	0x04
	.zero		1


	//   ....[33]....
        /*0304*/ 	.word	0x00000ca0
        /*0308*/ 	.word	0x000000ff
        /*030c*/ 	.word	0x00000108
        /*0310*/ 	.short	0x0100
        /*0312*/ 	.byte	0x04
	.zero		1


	//   ....[34]....
        /*0314*/ 	.word	0x00000d90
        /*0318*/ 	.word	0x000000ff
        /*031c*/ 	.word	0x00000110
        /*0320*/ 	.short	0x0100
        /*0322*/ 	.byte	0x04
	.zero		1


	//   ....[35]....
        /*0324*/ 	.word	0x00000da0
        /*0328*/ 	.word	0x000000ff
        /*032c*/ 	.word	0x00000120
        /*0330*/ 	.short	0x0100
        /*0332*/ 	.byte	0x04
	.zero		1


	//   ....[36]....
        /*0334*/ 	.word	0x00000db0
        /*0338*/ 	.word	0x000000ff
        /*033c*/ 	.word	0x00000118
        /*0340*/ 	.short	0x0100
        /*0342*/ 	.byte	0x04
	.zero		1


	//   ....[37]....
        /*0344*/ 	.word	0x00000dc0
        /*0348*/ 	.word	0x000000ff
        /*034c*/ 	.word	0x00000128
        /*0350*/ 	.short	0x0100
        /*0352*/ 	.byte	0x04
	.zero		1


	//   ....[38]....
        /*0354*/ 	.word	0x00001900
        /*0358*/ 	.word	0x00000000
        /*035c*/ 	.word	0x00000120
        /*0360*/ 	.short	0x010a
        /*0362*/ 	.byte	0xff
	.zero		1


	//   ....[39]....
        /*0364*/ 	.word	0x00001920
        /*0368*/ 	.word	0x00000000
        /*036c*/ 	.word	0x00000110
        /*0370*/ 	.short	0x0101
        /*0372*/ 	.byte	0xff
	.zero		1


	//   ....[40]....
        /*0374*/ 	.word	0x000019e0
        /*0378*/ 	.word	0x000000ff
        /*037c*/ 	.word	0x00000040
        /*0380*/ 	.short	0x010a
        /*0382*/ 	.byte	0x04
	.zero		1


	//   ....[41]....
        /*0384*/ 	.word	0x00001a60
        /*0388*/ 	.word	0x000000ff
        /*038c*/ 	.word	0x00000040
        /*0390*/ 	.short	0x010a
        /*0392*/ 	.byte	0x21
	.zero		1


	//   ....[42]....
        /*0394*/ 	.word	0x00001bf0
        /*0398*/ 	.word	0x000000ff
        /*039c*/ 	.word	0x00000040
        /*03a0*/ 	.short	0x010a
        /*03a2*/ 	.byte	0x08
	.zero		1


	//   ....[43]....
        /*03a4*/ 	.word	0x00001d10
        /*03a8*/ 	.word	0x000000ff
        /*03ac*/ 	.word	0x000000a8
        /*03b0*/ 	.short	0x0101
        /*03b2*/ 	.byte	0x07
	.zero		1


	//   ....[44]....
        /*03b4*/ 	.word	0x00001d30
        /*03b8*/ 	.word	0x000000ff
        /*03bc*/ 	.word	0x00000040
        /*03c0*/ 	.short	0x010a
        /*03c2*/ 	.byte	0x04
	.zero		1


	//   ....[45]....
        /*03c4*/ 	.word	0x00001db0
        /*03c8*/ 	.word	0x000000ff
        /*03cc*/ 	.word	0x00000040
        /*03d0*/ 	.short	0x010a
        /*03d2*/ 	.byte	0x11
	.zero		1


	//   ....[46]....
        /*03d4*/ 	.word	0x00001f40
        /*03d8*/ 	.word	0x000000ff
        /*03dc*/ 	.word	0x00000040
        /*03e0*/ 	.short	0x010a
        /*03e2*/ 	.byte	0x06
	.zero		1


	//   ....[47]....
        /*03e4*/ 	.word	0x00002080
        /*03e8*/ 	.word	0x00000003
        /*03ec*/ 	.word	0x000000b0
        /*03f0*/ 	.short	0x010a
        /*03f2*/ 	.byte	0xff
	.zero		1


	//   ....[48]....
        /*03f4*/ 	.word	0x000021d0
        /*03f8*/ 	.word	0x00000000
        /*03fc*/ 	.word	0x00000000
        /*0400*/ 	.short	0x0101
        /*0402*/ 	.byte	0xff
	.zero		1


	//   ....[49]....
        /*0404*/ 	.word	0x00002770
        /*0408*/ 	.word	0x000000ff
        /*040c*/ 	.word	0x00000000
        /*0410*/ 	.short	0x010a
        /*0412*/ 	.byte	0x04
	.zero		1


	//   ....[50]....
        /*0414*/ 	.word	0x00002800
        /*0418*/ 	.word	0x000000ff
        /*041c*/ 	.word	0x00000000
        /*0420*/ 	.short	0x010a
        /*0422*/ 	.byte	0x05
	.zero		1


	//   ....[51]....
        /*0424*/ 	.word	0x00002890
        /*0428*/ 	.word	0x000000ff
        /*042c*/ 	.word	0x00000000
        /*0430*/ 	.short	0x010a
        /*0432*/ 	.byte	0x05
	.zero		1


	//   ....[52]....
        /*0434*/ 	.word	0x00002920
        /*0438*/ 	.word	0x000000ff
        /*043c*/ 	.word	0x00000000
        /*0440*/ 	.short	0x010a
        /*0442*/ 	.byte	0x05
	.zero		1


	//   ....[53]....
        /*0444*/ 	.word	0x000029b0
        /*0448*/ 	.word	0x000000ff
        /*044c*/ 	.word	0x00000000
        /*0450*/ 	.short	0x010a
        /*0452*/ 	.byte	0x05
	.zero		1


	//   ....[54]....
        /*0454*/ 	.word	0x00002a40
        /*0458*/ 	.word	0x000000ff
        /*045c*/ 	.word	0x00000000
        /*0460*/ 	.short	0x010a
        /*0462*/ 	.byte	0x05
	.zero		1


	//   ....[55]....
        /*0464*/ 	.word	0x00002ad0
        /*0468*/ 	.word	0x000000ff
        /*046c*/ 	.word	0x00000000
        /*0470*/ 	.short	0x010a
        /*0472*/ 	.byte	0x05
	.zero		1


	//   ....[56]....
        /*0474*/ 	.word	0x00002b70
        /*0478*/ 	.word	0x00000000
        /*047c*/ 	.word	0x00000000
        /*0480*/ 	.short	0x010a
        /*0482*/ 	.byte	0xff
	.zero		1


	//   ....[57]....
        /*0484*/ 	.word	0x00002cb0
        /*0488*/ 	.word	0x00000002
        /*048c*/ 	.word	0x00000110
        /*0490*/ 	.short	0x010a
        /*0492*/ 	.byte	0xff
	.zero		1


	//   ....[58]....
        /*0494*/ 	.word	0x00002d10
        /*0498*/ 	.word	0x00000004
        /*049c*/ 	.word	0x00000000
        /*04a0*/ 	.short	0x0101
        /*04a2*/ 	.byte	0xff
	.zero		1


	//   ....[59]....
        /*04a4*/ 	.word	0x00002d30
        /*04a8*/ 	.word	0x000000ff
        /*04ac*/ 	.word	0x000000c0
        /*04b0*/ 	.short	0x010a
        /*04b2*/ 	.byte	0x04
	.zero		1


	//   ....[60]....
        /*04b4*/ 	.word	0x00002e50
        /*04b8*/ 	.word	0x00000002
        /*04bc*/ 	.word	0x000000b0
        /*04c0*/ 	.short	0x010a
        /*04c2*/ 	.byte	0xff
	.zero		1


	//   ....[61]....
        /*04c4*/ 	.word	0x00002f60
        /*04c8*/ 	.word	0x00000002
        /*04cc*/ 	.word	0x00000000
        /*04d0*/ 	.short	0x0101
        /*04d2*/ 	.byte	0xff
	.zero		1


	//   ....[62]....
        /*04d4*/ 	.word	0x00002ff0
        /*04d8*/ 	.word	0x000000ff
        /*04dc*/ 	.word	0x000000c0
        /*04e0*/ 	.short	0x0106
        /*04e2*/ 	.byte	0x04
	.zero		1


	//   ....[63]....
        /*04e4*/ 	.word	0x00003010
        /*04e8*/ 	.word	0x000000ff
        /*04ec*/ 	.word	0x000000c0
        /*04f0*/ 	.short	0x010a
        /*04f2*/ 	.byte	0x04
	.zero		1


	//   ....[64]....
        /*04f4*/ 	.word	0x000030a0
        /*04f8*/ 	.word	0x000000ff
        /*04fc*/ 	.word	0x000000c0
        /*0500*/ 	.short	0x0106
        /*0502*/ 	.byte	0x07
	.zero		1


	//   ....[65]....
        /*0504*/ 	.word	0x000030e0
        /*0508*/ 	.word	0x00000000
        /*050c*/ 	.word	0x000000c0
        /*0510*/ 	.short	0x010a
        /*0512*/ 	.byte	0xff
	.zero		1


	//   ....[66]....
        /*0514*/ 	.word	0x00003640
        /*0518*/ 	.word	0x00000000
        /*051c*/ 	.word	0x000000b0
        /*0520*/ 	.short	0x010a
        /*0522*/ 	.byte	0xff
	.zero		1


	//   ....[67]....
        /*0524*/ 	.word	0x00003740
        /*0528*/ 	.word	0x00000003
        /*052c*/ 	.word	0x00000000
        /*0530*/ 	.short	0x0101
        /*0532*/ 	.byte	0xff
	.zero		1


	//   ....[68]....
        /*0534*/ 	.word	0x00003750
        /*0538*/ 	.word	0x000000ff
        /*053c*/ 	.word	0x00000000
        /*0540*/ 	.short	0x010a
        /*0542*/ 	.byte	0x04
	.zero		1


	//   ....[69]....
        /*0544*/ 	.word	0x000037d0
        /*0548*/ 	.word	0x000000ff
        /*054c*/ 	.word	0x000000f0
        /*0550*/ 	.short	0x010a
        /*0552*/ 	.byte	0x1f
	.zero		1


	//   ....[70]....
        /*0554*/ 	.word	0x000038b0
        /*0558*/ 	.word	0x000000ff
        /*055c*/ 	.word	0x00000000
        /*0560*/ 	.short	0x010a
        /*0562*/ 	.byte	0x05
	.zero		1


	//   ....[71]....
        /*0564*/ 	.word	0x000039f0
        /*0568*/ 	.word	0x000000ff
        /*056c*/ 	.word	0x00000000
        /*0570*/ 	.short	0x010a
        /*0572*/ 	.byte	0x04
	.zero		1


	//   ....[72]....
        /*0574*/ 	.word	0x00003c80
        /*0578*/ 	.word	0x000000ff
        /*057c*/ 	.word	0x00000000
        /*0580*/ 	.short	0x010a
        /*0582*/ 	.byte	0x04
	.zero		1


	//   ....[73]....
        /*0584*/ 	.word	0x00003d10
        /*0588*/ 	.word	0x000000ff
        /*058c*/ 	.word	0x00000000
        /*0590*/ 	.short	0x010a
        /*0592*/ 	.byte	0x05
	.zero		1


	//   ....[74]....
        /*0594*/ 	.word	0x00003da0
        /*0598*/ 	.word	0x000000ff
        /*059c*/ 	.word	0x00000000
        /*05a0*/ 	.short	0x010a
        /*05a2*/ 	.byte	0x05
	.zero		1


	//   ....[75]....
        /*05a4*/ 	.word	0x00003e30
        /*05a8*/ 	.word	0x000000ff
        /*05ac*/ 	.word	0x00000000
        /*05b0*/ 	.short	0x010a
        /*05b2*/ 	.byte	0x04
	.zero		1


	//   ....[76]....
        /*05b4*/ 	.word	0x00004300
        /*05b8*/ 	.word	0x0000000c
        /*05bc*/ 	.word	0x000000b0
        /*05c0*/ 	.short	0x010a
        /*05c2*/ 	.byte	0xff
	.zero		1


	//   ....[77]....
        /*05c4*/ 	.word	0x00004470
        /*05c8*/ 	.word	0x00000000
        /*05cc*/ 	.word	0x00000000
        /*05d0*/ 	.short	0x0101
        /*05d2*/ 	.byte	0xff
	.zero		1


	//   ....[78]....
        /*05d4*/ 	.word	0x00004900
        /*05d8*/ 	.word	0x000000ff
        /*05dc*/ 	.word	0x000000a8
        /*05e0*/ 	.short	0x010a
        /*05e2*/ 	.byte	0x15
	.zero		1


	//   ....[79]....
        /*05e4*/ 	.word	0x00004a80
        /*05e8*/ 	.word	0x000000ff
        /*05ec*/ 	.word	0x00000090
        /*05f0*/ 	.short	0x010a
        /*05f2*/ 	.byte	0x15
	.zero		1


	//   ....[80]....
        /*05f4*/ 	.word	0x00004bf0
        /*05f8*/ 	.word	0x000000ff
        /*05fc*/ 	.word	0x00000080
        /*0600*/ 	.short	0x010b
        /*0602*/ 	.byte	0x15
	.zero		1


	//   ....[81]....
        /*0604*/ 	.word	0x00004c00
        /*0608*/ 	.word	0x000000ff
        /*060c*/ 	.word	0x00000000
        /*0610*/ 	.short	0x0101
        /*0612*/ 	.byte	0x22
	.zero		1


	//   ....[82]....
        /*0614*/ 	.word	0x00004c10
        /*0618*/ 	.word	0x000000ff
        /*061c*/ 	.word	0x00000098
        /*0620*/ 	.short	0x010a
        /*0622*/ 	.byte	0x15
	.zero		1


	//   ....[83]....
        /*0624*/ 	.word	0x00004df0
        /*0628*/ 	.word	0x000000ff
        /*062c*/ 	.word	0x00000088
        /*0630*/ 	.short	0x010b
        /*0632*/ 	.byte	0x15
	.zero		1


	//   ....[84]....
        /*0634*/ 	.word	0x00004e00
        /*0638*/ 	.word	0x000000ff
        /*063c*/ 	.word	0x00000000
        /*0640*/ 	.short	0x0101
        /*0642*/ 	.byte	0x21
	.zero		1


	//   ....[85]....
        /*0644*/ 	.word	0x00004e30
        /*0648*/ 	.word	0x000000ff
        /*064c*/ 	.word	0x00000090
        /*0650*/ 	.short	0x010a
        /*0652*/ 	.byte	0x15
	.zero		1


	//   ....[86]....
        /*0654*/ 	.word	0x00004e70
        /*0658*/ 	.word	0x00000000
        /*065c*/ 	.word	0x00000098
        /*0660*/ 	.short	0x010a
        /*0662*/ 	.byte	0xff
	.zero		1


	//   ....[87]....
        /*0664*/ 	.word	0x000051a0
        /*0668*/ 	.word	0x00000003
        /*066c*/ 	.word	0x000000b0
        /*0670*/ 	.short	0x010a
        /*0672*/ 	.byte	0xff
	.zero		1


	//   ....[88]....
        /*0674*/ 	.word	0x00005320
        /*0678*/ 	.word	0x00000000
        /*067c*/ 	.word	0x00000000
        /*0680*/ 	.short	0x0101
        /*0682*/ 	.byte	0xff
	.zero		1


	//   ....[89]....
        /*0684*/ 	.word	0x00005e60
        /*0688*/ 	.word	0x00000002
        /*068c*/ 	.word	0x00000080
        /*0690*/ 	.short	0x010a
        /*0692*/ 	.byte	0xff
	.zero		1


	//   ....[90]....
        /*0694*/ 	.word	0x00005ed0
        /*0698*/ 	.word	0x00000064
        /*069c*/ 	.word	0x000000d0
        /*06a0*/ 	.short	0x010a
        /*06a2*/ 	.byte	0xff
	.zero		1


	//   ....[91]....
        /*06a4*/ 	.word	0x00005fc0
        /*06a8*/ 	.word	0x00000002
        /*06ac*/ 	.word	0x00000080
        /*06b0*/ 	.short	0x010a
        /*06b2*/ 	.byte	0xff
	.zero		1


	//   ....[92]....
        /*06b4*/ 	.word	0x000060d0
        /*06b8*/ 	.word	0x00000000
        /*06bc*/ 	.word	0x00000000
        /*06c0*/ 	.short	0x0101
        /*06c2*/ 	.byte	0xff
	.zero		1


	//   ....[93]....
        /*06c4*/ 	.word	0x00006150
        /*06c8*/ 	.word	0x00000064
        /*06cc*/ 	.word	0x000000d0
        /*06d0*/ 	.short	0x010a
        /*06d2*/ 	.byte	0xff
	.zero		1


	//   ....[94]....
        /*06d4*/ 	.word	0x00006ca0
        /*06d8*/ 	.word	0x0000006d
        /*06dc*/ 	.word	0x00000080
        /*06e0*/ 	.short	0x010a
        /*06e2*/ 	.byte	0xff
	.zero		1


	//   ....[95]....
        /*06e4*/ 	.word	0x00006d70
        /*06e8*/ 	.word	0x0000006d
        /*06ec*/ 	.word	0x00000080
        /*06f0*/ 	.short	0x010a
        /*06f2*/ 	.byte	0xff
	.zero		1


	//   ....[96]....
        /*06f4*/ 	.word	0x00006e80
        /*06f8*/ 	.word	0x00000000
        /*06fc*/ 	.word	0x00000000
        /*0700*/ 	.short	0x0101
        /*0702*/ 	.byte	0xff
	.zero		1


	//   ....[97]....
        /*0704*/ 	.word	0x00007310
        /*0708*/ 	.word	0x000000ff
        /*070c*/ 	.word	0x00000000
        /*0710*/ 	.short	0x0101
        /*0712*/ 	.byte	0x04
	.zero		1


	//   ....[98]....
        /*0714*/ 	.word	0x00007b20
        /*0718*/ 	.word	0x00000000
        /*071c*/ 	.word	0x00000120
        /*0720*/ 	.short	0x010a
        /*0722*/ 	.byte	0xff
	.zero		1


	//   ....[99]....
        /*0724*/ 	.word	0x00007b80
        /*0728*/ 	.word	0x00000000
        /*072c*/ 	.word	0x00000040
        /*0730*/ 	.short	0x010a
        /*0732*/ 	.byte	0xff
	.zero		1


	//   ....[100]....
        /*0734*/ 	.word	0x00007be0
        /*0738*/ 	.word	0x00000000
        /*073c*/ 	.word	0x00000040
        /*0740*/ 	.short	0x010a
        /*0742*/ 	.byte	0xff
	.zero		1


	//   ....[101]....
        /*0744*/ 	.word	0x00007c30
        /*0748*/ 	.word	0x00000003
        /*074c*/ 	.word	0x000000b0
        /*0750*/ 	.short	0x010a
        /*0752*/ 	.byte	0xff
	.zero		1


	//   ....[102]....
        /*0754*/ 	.word	0x00007c90
        /*0758*/ 	.word	0x00000000
        /*075c*/ 	.word	0x00000000
        /*0760*/ 	.short	0x010a
        /*0762*/ 	.byte	0xff
	.zero		1


	//   ....[103]....
        /*0764*/ 	.word	0x00007cf0
        /*0768*/ 	.word	0x00000000
        /*076c*/ 	.word	0x00000000
        /*0770*/ 	.short	0x010a
        /*0772*/ 	.byte	0xff
	.zero		1


	//   ....[104]....
        /*0774*/ 	.word	0x00007d50
        /*0778*/ 	.word	0x00000000
        /*077c*/ 	.word	0x00000000
        /*0780*/ 	.short	0x010a
        /*0782*/ 	.byte	0xff
	.zero		1


	//   ....[105]....
        /*0784*/ 	.word	0x00007db0
        /*0788*/ 	.word	0x00000000
        /*078c*/ 	.word	0x00000000
        /*0790*/ 	.short	0x010a
        /*0792*/ 	.byte	0xff
	.zero		1


	//   ....[106]....
        /*0794*/ 	.word	0x00007e10
        /*0798*/ 	.word	0x00000000
        /*079c*/ 	.word	0x00000000
        /*07a0*/ 	.short	0x010a
        /*07a2*/ 	.byte	0xff
	.zero		1


	//   ....[107]....
        /*07a4*/ 	.word	0x00007e70
        /*07a8*/ 	.word	0x00000000
        /*07ac*/ 	.word	0x00000000
        /*07b0*/ 	.short	0x010a
        /*07b2*/ 	.byte	0xff
	.zero		1


	//   ....[108]....
        /*07b4*/ 	.word	0x00007ed0
        /*07b8*/ 	.word	0x00000000
        /*07bc*/ 	.word	0x00000000
        /*07c0*/ 	.short	0x010a
        /*07c2*/ 	.byte	0xff
	.zero		1


	//   ....[109]....
        /*07c4*/ 	.word	0x00007f20
        /*07c8*/ 	.word	0x00000002
        /*07cc*/ 	.word	0x00000110
        /*07d0*/ 	.short	0x010a
        /*07d2*/ 	.byte	0xff
	.zero		1


	//   ....[110]....
        /*07d4*/ 	.word	0x00007f80
        /*07d8*/ 	.word	0x00000002
        /*07dc*/ 	.word	0x000000c0
        /*07e0*/ 	.short	0x010a
        /*07e2*/ 	.byte	0xff
	.zero		1


	//   ....[111]....
        /*07e4*/ 	.word	0x00007fd0
        /*07e8*/ 	.word	0x00000002
        /*07ec*/ 	.word	0x000000b0
        /*07f0*/ 	.short	0x010a
        /*07f2*/ 	.byte	0xff
	.zero		1


	//   ....[112]....
        /*07f4*/ 	.word	0x00008030
        /*07f8*/ 	.word	0x00000000
        /*07fc*/ 	.word	0x000000c0
        /*0800*/ 	.short	0x010a
        /*0802*/ 	.byte	0xff
	.zero		1


	//   ....[113]....
        /*0804*/ 	.word	0x00008080
        /*0808*/ 	.word	0x00000000
        /*080c*/ 	.word	0x000000b0
        /*0810*/ 	.short	0x010a
        /*0812*/ 	.byte	0xff
	.zero		1


	//   ....[114]....
        /*0814*/ 	.word	0x000080e0
        /*0818*/ 	.word	0x00000003
        /*081c*/ 	.word	0x000000f0
        /*0820*/ 	.short	0x010a
        /*0822*/ 	.byte	0xff
	.zero		1


	//   ....[115]....
        /*0824*/ 	.word	0x00008140
        /*0828*/ 	.word	0x00000000
        /*082c*/ 	.word	0x00000000
        /*0830*/ 	.short	0x010a
        /*0832*/ 	.byte	0xff
	.zero		1


	//   ....[116]....
        /*0834*/ 	.word	0x000081a0
        /*0838*/ 	.word	0x00000000
        /*083c*/ 	.word	0x00000000
        /*0840*/ 	.short	0x010a
        /*0842*/ 	.byte	0xff
	.zero		1


	//   ....[117]....
        /*0844*/ 	.word	0x00008200
        /*0848*/ 	.word	0x00000000
        /*084c*/ 	.word	0x00000000
        /*0850*/ 	.short	0x010a
        /*0852*/ 	.byte	0xff
	.zero		1


	//   ....[118]....
        /*0854*/ 	.word	0x00008260
        /*0858*/ 	.word	0x00000000
        /*085c*/ 	.word	0x00000000
        /*0860*/ 	.short	0x010a
        /*0862*/ 	.byte	0xff
	.zero		1


	//   ....[119]....
        /*0864*/ 	.word	0x000082c0
        /*0868*/ 	.word	0x00000000
        /*086c*/ 	.word	0x00000000
        /*0870*/ 	.short	0x010a
        /*0872*/ 	.byte	0xff
	.zero		1


	//   ....[120]....
        /*0874*/ 	.word	0x00008310
        /*0878*/ 	.word	0x0000000c
        /*087c*/ 	.word	0x000000b0
        /*0880*/ 	.short	0x010a
        /*0882*/ 	.byte	0xff
	.zero		1


	//   ....[121]....
        /*0884*/ 	.word	0x00008370
        /*0888*/ 	.word	0x00000000
        /*088c*/ 	.word	0x000000a8
        /*0890*/ 	.short	0x010a
        /*0892*/ 	.byte	0xff
	.zero		1


	//   ....[122]....
        /*0894*/ 	.word	0x000083d0
        /*0898*/ 	.word	0x00000000
        /*089c*/ 	.word	0x00000090
        /*08a0*/ 	.short	0x010a
        /*08a2*/ 	.byte	0xff
	.zero		1


	//   ....[123]....
        /*08a4*/ 	.word	0x00008430
        /*08a8*/ 	.word	0x00000000
        /*08ac*/ 	.word	0x00000098
        /*08b0*/ 	.short	0x010a
        /*08b2*/ 	.byte	0xff
	.zero		1


	//   ....[124]....
        /*08b4*/ 	.word	0x00008490
        /*08b8*/ 	.word	0x00000000
        /*08bc*/ 	.word	0x00000090
        /*08c0*/ 	.short	0x010a
        /*08c2*/ 	.byte	0xff
	.zero		1


	//   ....[125]....
        /*08c4*/ 	.word	0x000084e0
        /*08c8*/ 	.word	0x00000003
        /*08cc*/ 	.word	0x000000b0
        /*08d0*/ 	.short	0x010a
        /*08d2*/ 	.byte	0xff
	.zero		1


	//   ....[126]....
        /*08d4*/ 	.word	0x00008530
        /*08d8*/ 	.word	0x00000002
        /*08dc*/ 	.word	0x00000080
        /*08e0*/ 	.short	0x010a
        /*08e2*/ 	.byte	0xff
	.zero		1


	//   ....[127]....
        /*08e4*/ 	.word	0x00008580
        /*08e8*/ 	.word	0x00000064
        /*08ec*/ 	.word	0x000000d0
        /*08f0*/ 	.short	0x010a
        /*08f2*/ 	.byte	0xff
	.zero		1


	//   ....[128]....
        /*08f4*/ 	.word	0x000085d0
        /*08f8*/ 	.word	0x0000006d
        /*08fc*/ 	.word	0x00000080
        /*0900*/ 	.short	0x010a
        /*0902*/ 	.byte	0xff
	.zero		1


	//----- nvinfo : EIATTR_NUM_MBARRIERS
	.align		4
.L_47:
        /*0904*/ 	.byte	0x03, 0x38
        /*0906*/ 	.short	0x0026


	//----- nvinfo : EIATTR_EXIT_INSTR_OFFSETS
	.align		4
        /*0908*/ 	.byte	0x04, 0x1c
        /*090a*/ 	.short	(.L_49 - .L_48)


	//   ....[0]....
.L_48:
        /*090c*/ 	.word	0x00002ba0


	//   ....[1]....
        /*0910*/ 	.word	0x000030b0


	//   ....[2]....
        /*0914*/ 	.word	0x00003110


	//   ....[3]....
        /*0918*/ 	.word	0x00004090


	//   ....[4]....
        /*091c*/ 	.word	0x00004ea0


	//   ....[5]....
        /*0920*/ 	.word	0x00004ee0


	//   ....[6]....
        /*0924*/ 	.word	0x00007b10


	//----- nvinfo : EIATTR_MAX_THREADS
	.align		4
.L_49:
        /*0928*/ 	.byte	0x04, 0x05
        /*092a*/ 	.short	(.L_51 - .L_50)
.L_50:
        /*092c*/ 	.word	0x00000100
        /*0930*/ 	.word	0x00000001
        /*0934*/ 	.word	0x00000001


	//----- nvinfo : EIATTR_CRS_STACK_SIZE
	.align		4
.L_51:
        /*0938*/ 	.byte	0x04, 0x1e
        /*093a*/ 	.short	(.L_53 - .L_52)
.L_52:
        /*093c*/ 	.word	0x00000000


	//----- nvinfo : EIATTR_CBANK_PARAM_SIZE
	.align		4
.L_53:
        /*0940*/ 	.byte	0x03, 0x19
        /*0942*/ 	.short	0x0800


	//----- nvinfo : EIATTR_PARAM_CBANK
	.align		4
        /*0944*/ 	.byte	0x04, 0x0a
        /*0946*/ 	.short	(.L_55 - .L_54)
	.align		4
.L_54:
        /*0948*/ 	.word	index@(.nv.constant0._ZN7cutlass13device_kernelINS_4gemm6kernel13GemmUniversalIN4cute5tupleIJiiiiEEENS1_10collective13CollectiveMmaINS1_35MainloopSm100TmaUmmaWarpSpecializedILi8ELi2ELi4ENS5_IJNS4_1CILi1EEENSA_ILi2EEESB_EEEEENS5_IJNSA_ILi64EEENSA_ILi128EEESG_EEENS_12float_e4m3_tENS5_IJlSB_lEEESI_SJ_NS4_8TiledMMAINS4_8MMA_AtomIJNS4_10MMA_TraitsINS4_19SM100_MMA_F8F6F4_SSEJSI_SI_fSF_SG_NS4_17integral_constantINS4_4UMMA5MajorELSQ_0EEESR_NSO_INSP_7ScaleInELSS_0EEEST_EEEEEENS4_6LayoutINS5_IJSB_SB_SB_EEENS5_IJNSA_ILi0EEESY_SY_EEEEENS5_IJNS4_10UnderscoreES11_S11_EEEEENS4_23SM90_TMA_LOAD_MULTICASTENS4_14ComposedLayoutINS4_7SwizzleILi3ELi4ELi3EEENS4_18smem_ptr_flag_bitsILi8EEENSW_INS5_IJNSA_ILi8EEESG_EEENS5_IJSG_SB_EEEEEEEvNS4_8identityENS4_13SM90_TMA_LOADES1E_vS1F_EENS_8epilogue10collective18CollectiveEpilogueINS1I_23Sm100TmaWarpSpecializedILi2ELi2ELi32ELb0ELb0EEEJSH_NS5_IJNSW_ISF_SB_EES1N_EEESI_SJ_SI_SJ_NS1I_6fusion15FusionCallbacksIS1M_NS1P_17LinearCombinationISI_fSI_fLNS_15FloatRoundStyleE2EEESH_S1O_JEEENS4_5SM1004TMEM4LOAD26SM100_TMEM_LOAD_16dp32b32xES1G_NS15_INS16_ILi2ELi4ELi3EEES19_NSW_INS5_IJS1A_SF_EEENS5_IJSF_SB_EEEEEEENS4_39AutoVectorizingCopyWithAssumedAlignmentILi128EEENS4_14SM90_TMA_STOREES23_S25_S25_EEEvvEEEEvNT_6ParamsE)
        /*094c*/ 	.short	0x0380
        /*094e*/ 	.short	0x0800


	//----- nvinfo : EIATTR_SW_WAR
	.align		4
.L_55:
        /*0950*/ 	.byte	0x04, 0x36
        /*0952*/ 	.short	(.L_57 - .L_56)
.L_56:
        /*0954*/ 	.word	0x00000008
.L_57:


//--------------------- .nv.callgraph             --------------------------
	.section	.nv.callgraph,"",@"SHT_CUDA_CALLGRAPH"
	.align	4
	.sectionentsize	8
	.align		4
        /*0000*/ 	.word	0x00000000
	.align		4
        /*0004*/ 	.word	0xffffffff
	.align		4
        /*0008*/ 	.word	index@(_ZN7cutlass13device_kernelINS_4gemm6kernel13GemmUniversalIN4cute5tupleIJiiiiEEENS1_10collective13CollectiveMmaINS1_35MainloopSm100TmaUmmaWarpSpecializedILi8ELi2ELi4ENS5_IJNS4_1CILi1EEENSA_ILi2EEESB_EEEEENS5_IJNSA_ILi64EEENSA_ILi128EEESG_EEENS_12float_e4m3_tENS5_IJlSB_lEEESI_SJ_NS4_8TiledMMAINS4_8MMA_AtomIJNS4_10MMA_TraitsINS4_19SM100_MMA_F8F6F4_SSEJSI_SI_fSF_SG_NS4_17integral_constantINS4_4UMMA5MajorELSQ_0EEESR_NSO_INSP_7ScaleInELSS_0EEEST_EEEEEENS4_6LayoutINS5_IJSB_SB_SB_EEENS5_IJNSA_ILi0EEESY_SY_EEEEENS5_IJNS4_10UnderscoreES11_S11_EEEEENS4_23SM90_TMA_LOAD_MULTICASTENS4_14ComposedLayoutINS4_7SwizzleILi3ELi4ELi3EEENS4_18smem_ptr_flag_bitsILi8EEENSW_INS5_IJNSA_ILi8EEESG_EEENS5_IJSG_SB_EEEEEEEvNS4_8identityENS4_13SM90_TMA_LOADES1E_vS1F_EENS_8epilogue10collective18CollectiveEpilogueINS1I_23Sm100TmaWarpSpecializedILi2ELi2ELi32ELb0ELb0EEEJSH_NS5_IJNSW_ISF_SB_EES1N_EEESI_SJ_SI_SJ_NS1I_6fusion15FusionCallbacksIS1M_NS1P_17LinearCombinationISI_fSI_fLNS_15FloatRoundStyleE2EEESH_S1O_JEEENS4_5SM1004TMEM4LOAD26SM100_TMEM_LOAD_16dp32b32xES1G_NS15_INS16_ILi2ELi4ELi3EEES19_NSW_INS5_IJS1A_SF_EEENS5_IJSF_SB_EEEEEEENS4_39AutoVectorizingCopyWithAssumedAlignmentILi128EEENS4_14SM90_TMA_STOREES23_S25_S25_EEEvvEEEEvNT_6ParamsE)
	.align		4
        /*000c*/ 	.word	index@(__assertfail)
	.align		4
        /*0010*/ 	.word	0x00000000
	.align		4
        /*0014*/ 	.word	0xfffffffe
	.align		4
        /*0018*/ 	.word	0x00000000
	.align		4
        /*001c*/ 	.word	0xfffffffd
	.align		4
        /*0020*/ 	.word	0x00000000
	.align		4
        /*0024*/ 	.word	0xfffffffc


//--------------------- .nv.constant4             --------------------------
	.section	.nv.constant4,"a",@progbits
	.align	8
	.align		8
.nv.constant4:
        /*0000*/ 	.dword	__assertfail
	.align		8
        /*0008*/ 	.dword	__unnamed_1
	.align		8
        /*0010*/ 	.dword	__unnamed_2
	.align		8
        /*0018*/ 	.dword	_ZN39_INTERNAL_25bb52bb_4_k_cu_e61d14ac_75724cuda3std3__45__cpo5beginE
	.align		8
        /*0020*/ 	.dword	_ZN39_INTERNAL_25bb52bb_4_k_cu_e61d14ac_75724cuda3std3__45__cpo3endE
	.align		8
        /*0028*/ 	.dword	_ZN39_INTERNAL_25bb52bb_4_k_cu_e61d14ac_75724cuda3std3__45__cpo6cbeginE
	.align		8
        /*0030*/ 	.dword	_ZN39_INTERNAL_25bb52bb_4_k_cu_e61d14ac_75724cuda3std3__45__cpo4cendE
	.align		8
        /*0038*/ 	.dword	_ZN39_INTERNAL_25bb52bb_4_k_cu_e61d14ac_75724cuda3std3__441_GLOBAL__N__25bb52bb_4_k_cu_e61d14ac_75726ignoreE
	.align		8
        /*0040*/ 	.dword	_ZN39_INTERNAL_25bb52bb_4_k_cu_e61d14ac_75724cuda3std3__419piecewise_constructE
	.align		8
        /*0048*/ 	.dword	_ZN39_INTERNAL_25bb52bb_4_k_cu_e61d14ac_75724cuda3std3__48in_placeE
	.align		8
        /*0050*/ 	.dword	_ZN39_INTERNAL_25bb52bb_4_k_cu_e61d14ac_75724cuda3std6ranges3__45__cpo4swapE
	.align		8
        /*0058*/ 	.dword	_ZN39_INTERNAL_25bb52bb_4_k_cu_e61d14ac_75724cuda3std6ranges3__45__cpo9iter_moveE
	.align		8
        /*0060*/ 	.dword	_ZN39_INTERNAL_25bb52bb_4_k_cu_e61d14ac_75724cute7productE
	.align		8
        /*0068*/ 	.dword	_ZN39_INTERNAL_25bb52bb_4_k_cu_e61d14ac_75724cute1_E
	.align		8
        /*0070*/ 	.dword	$str$25
	.align		8
        /*0078*/ 	.dword	$str$26
	.align		8
        /*0080*/ 	.dword	$str$27
	.align		8
        /*0088*/ 	.dword	$str$28


//--------------------- .text._ZN7cutlass13device_kernelINS_4gemm6kernel13GemmUniversalIN4cute5tupleIJiiiiEEENS1_10collective13CollectiveMmaINS1_35MainloopSm100TmaUmmaWarpSpecializedILi8ELi2ELi4ENS5_IJNS4_1CILi1EEENSA_ILi2EEESB_EEEEENS5_IJNSA_ILi64EEENSA_ILi128EEESG_EEENS_12float_e4m3_tENS5_IJlSB_lEEESI_SJ_NS4_8TiledMMAINS4_8MMA_AtomIJNS4_10MMA_TraitsINS4_19SM100_MMA_F8F6F4_SSEJSI_SI_fSF_SG_NS4_17integral_constantINS4_4UMMA5MajorELSQ_0EEESR_NSO_INSP_7ScaleInELSS_0EEEST_EEEEEENS4_6LayoutINS5_IJSB_SB_SB_EEENS5_IJNSA_ILi0EEESY_SY_EEEEENS5_IJNS4_10UnderscoreES11_S11_EEEEENS4_23SM90_TMA_LOAD_MULTICASTENS4_14ComposedLayoutINS4_7SwizzleILi3ELi4ELi3EEENS4_18smem_ptr_flag_bitsILi8EEENSW_INS5_IJNSA_ILi8EEESG_EEENS5_IJSG_SB_EEEEEEEvNS4_8identityENS4_13SM90_TMA_LOADES1E_vS1F_EENS_8epilogue10collective18CollectiveEpilogueINS1I_23Sm100TmaWarpSpecializedILi2ELi2ELi32ELb0ELb0EEEJSH_NS5_IJNSW_ISF_SB_EES1N_EEESI_SJ_SI_SJ_NS1I_6fusion15FusionCallbacksIS1M_NS1P_17LinearCombinationISI_fSI_fLNS_15FloatRoundStyleE2EEESH_S1O_JEEENS4_5SM1004TMEM4LOAD26SM100_TMEM_LOAD_16dp32b32xES1G_NS15_INS16_ILi2ELi4ELi3EEES19_NSW_INS5_IJS1A_SF_EEENS5_IJSF_SB_EEEEEEENS4_39AutoVectorizingCopyWithAssumedAlignmentILi128EEENS4_14SM90_TMA_STOREES23_S25_S25_EEEvvEEEEvNT_6ParamsE --------------------------
	.section	.text._ZN7cutlass13device_kernelINS_4gemm6kernel13GemmUniversalIN4cute5tupleIJiiiiEEENS1_10collective13CollectiveMmaINS1_35MainloopSm100TmaUmmaWarpSpecializedILi8ELi2ELi4ENS5_IJNS4_1CILi1EEENSA_ILi2EEESB_EEEEENS5_IJNSA_ILi64EEENSA_ILi128EEESG_EEENS_12float_e4m3_tENS5_IJlSB_lEEESI_SJ_NS4_8TiledMMAINS4_8MMA_AtomIJNS4_10MMA_TraitsINS4_19SM100_MMA_F8F6F4_SSEJSI_SI_fSF_SG_NS4_17integral_constantINS4_4UMMA5MajorELSQ_0EEESR_NSO_INSP_7ScaleInELSS_0EEEST_EEEEEENS4_6LayoutINS5_IJSB_SB_SB_EEENS5_IJNSA_ILi0EEESY_SY_EEEEENS5_IJNS4_10UnderscoreES11_S11_EEEEENS4_23SM90_TMA_LOAD_MULTICASTENS4_14ComposedLayoutINS4_7SwizzleILi3ELi4ELi3EEENS4_18smem_ptr_flag_bitsILi8EEENSW_INS5_IJNSA_ILi8EEESG_EEENS5_IJSG_SB_EEEEEEEvNS4_8identityENS4_13SM90_TMA_LOADES1E_vS1F_EENS_8epilogue10collective18CollectiveEpilogueINS1I_23Sm100TmaWarpSpecializedILi2ELi2ELi32ELb0ELb0EEEJSH_NS5_IJNSW_ISF_SB_EES1N_EEESI_SJ_SI_SJ_NS1I_6fusion15FusionCallbacksIS1M_NS1P_17LinearCombinationISI_fSI_fLNS_15FloatRoundStyleE2EEESH_S1O_JEEENS4_5SM1004TMEM4LOAD26SM100_TMEM_LOAD_16dp32b32xES1G_NS15_INS16_ILi2ELi4ELi3EEES19_NSW_INS5_IJS1A_SF_EEENS5_IJSF_SB_EEEEEEENS4_39AutoVectorizingCopyWithAssumedAlignmentILi128EEENS4_14SM90_TMA_STOREES23_S25_S25_EEEvvEEEEvNT_6ParamsE,"ax",@progbits
	.align	128
.text._ZN7cutlass13device_kernelINS_4gemm6kernel13GemmUniversalIN4cute5tupleIJiiiiEEENS1_10collective13CollectiveMmaINS1_35MainloopSm100TmaUmmaWarpSpecializedILi8ELi2ELi4ENS5_IJNS4_1CILi1EEENSA_ILi2EEESB_EEEEENS5_IJNSA_ILi64EEENSA_ILi128EEESG_EEENS_12float_e4m3_tENS5_IJlSB_lEEESI_SJ_NS4_8TiledMMAINS4_8MMA_AtomIJNS4_10MMA_TraitsINS4_19SM100_MMA_F8F6F4_SSEJSI_SI_fSF_SG_NS4_17integral_constantINS4_4UMMA5MajorELSQ_0EEESR_NSO_INSP_7ScaleInELSS_0EEEST_EEEEEENS4_6LayoutINS5_IJSB_SB_SB_EEENS5_IJNSA_ILi0EEESY_SY_EEEEENS5_IJNS4_10UnderscoreES11_S11_EEEEENS4_23SM90_TMA_LOAD_MULTICASTENS4_14ComposedLayoutINS4_7SwizzleILi3ELi4ELi3EEENS4_18smem_ptr_flag_bitsILi8EEENSW_INS5_IJNSA_ILi8EEESG_EEENS5_IJSG_SB_EEEEEEEvNS4_8identityENS4_13SM90_TMA_LOADES1E_vS1F_EENS_8epilogue10collective18CollectiveEpilogueINS1I_23Sm100TmaWarpSpecializedILi2ELi2ELi32ELb0ELb0EEEJSH_NS5_IJNSW_ISF_SB_EES1N_EEESI_SJ_SI_SJ_NS1I_6fusion15FusionCallbacksIS1M_NS1P_17LinearCombinationISI_fSI_fLNS_15FloatRoundStyleE2EEESH_S1O_JEEENS4_5SM1004TMEM4LOAD26SM100_TMEM_LOAD_16dp32b32xES1G_NS15_INS16_ILi2ELi4ELi3EEES19_NSW_INS5_IJS1A_SF_EEENS5_IJSF_SB_EEEEEEENS4_39AutoVectorizingCopyWithAssumedAlignmentILi128EEENS4_14SM90_TMA_STOREES23_S25_S25_EEEvvEEEEvNT_6ParamsE:
        .type           _ZN7cutlass13device_kernelINS_4gemm6kernel13GemmUniversalIN4cute5tupleIJiiiiEEENS1_10collective13CollectiveMmaINS1_35MainloopSm100TmaUmmaWarpSpecializedILi8ELi2ELi4ENS5_IJNS4_1CILi1EEENSA_ILi2EEESB_EEEEENS5_IJNSA_ILi64EEENSA_ILi128EEESG_EEENS_12float_e4m3_tENS5_IJlSB_lEEESI_SJ_NS4_8TiledMMAINS4_8MMA_AtomIJNS4_10MMA_TraitsINS4_19SM100_MMA_F8F6F4_SSEJSI_SI_fSF_SG_NS4_17integral_constantINS4_4UMMA5MajorELSQ_0EEESR_NSO_INSP_7ScaleInELSS_0EEEST_EEEEEENS4_6LayoutINS5_IJSB_SB_SB_EEENS5_IJNSA_ILi0EEESY_SY_EEEEENS5_IJNS4_10UnderscoreES11_S11_EEEEENS4_23SM90_TMA_LOAD_MULTICASTENS4_14ComposedLayoutINS4_7SwizzleILi3ELi4ELi3EEENS4_18smem_ptr_flag_bitsILi8EEENSW_INS5_IJNSA_ILi8EEESG_EEENS5_IJSG_SB_EEEEEEEvNS4_8identityENS4_13SM90_TMA_LOADES1E_vS1F_EENS_8epilogue10collective18CollectiveEpilogueINS1I_23Sm100TmaWarpSpecializedILi2ELi2ELi32ELb0ELb0EEEJSH_NS5_IJNSW_ISF_SB_EES1N_EEESI_SJ_SI_SJ_NS1I_6fusion15FusionCallbacksIS1M_NS1P_17LinearCombinationISI_fSI_fLNS_15FloatRoundStyleE2EEESH_S1O_JEEENS4_5SM1004TMEM4LOAD26SM100_TMEM_LOAD_16dp32b32xES1G_NS15_INS16_ILi2ELi4ELi3EEES19_NSW_INS5_IJS1A_SF_EEENS5_IJSF_SB_EEEEEEENS4_39AutoVectorizingCopyWithAssumedAlignmentILi128EEENS4_14SM90_TMA_STOREES23_S25_S25_EEEvvEEEEvNT_6ParamsE,@function
        .size           _ZN7cutlass13device_kernelINS_4gemm6kernel13GemmUniversalIN4cute5tupleIJiiiiEEENS1_10collective13CollectiveMmaINS1_35MainloopSm100TmaUmmaWarpSpecializedILi8ELi2ELi4ENS5_IJNS4_1CILi1EEENSA_ILi2EEESB_EEEEENS5_IJNSA_ILi64EEENSA_ILi128EEESG_EEENS_12float_e4m3_tENS5_IJlSB_lEEESI_SJ_NS4_8TiledMMAINS4_8MMA_AtomIJNS4_10MMA_TraitsINS4_19SM100_MMA_F8F6F4_SSEJSI_SI_fSF_SG_NS4_17integral_constantINS4_4UMMA5MajorELSQ_0EEESR_NSO_INSP_7ScaleInELSS_0EEEST_EEEEEENS4_6LayoutINS5_IJSB_SB_SB_EEENS5_IJNSA_ILi0EEESY_SY_EEEEENS5_IJNS4_10UnderscoreES11_S11_EEEEENS4_23SM90_TMA_LOAD_MULTICASTENS4_14ComposedLayoutINS4_7SwizzleILi3ELi4ELi3EEENS4_18smem_ptr_flag_bitsILi8EEENSW_INS5_IJNSA_ILi8EEESG_EEENS5_IJSG_SB_EEEEEEEvNS4_8identityENS4_13SM90_TMA_LOADES1E_vS1F_EENS_8epilogue10collective18CollectiveEpilogueINS1I_23Sm100TmaWarpSpecializedILi2ELi2ELi32ELb0ELb0EEEJSH_NS5_IJNSW_ISF_SB_EES1N_EEESI_SJ_SI_SJ_NS1I_6fusion15FusionCallbacksIS1M_NS1P_17LinearCombinationISI_fSI_fLNS_15FloatRoundStyleE2EEESH_S1O_JEEENS4_5SM1004TMEM4LOAD26SM100_TMEM_LOAD_16dp32b32xES1G_NS15_INS16_ILi2ELi4ELi3EEES19_NSW_INS5_IJS1A_SF_EEENS5_IJSF_SB_EEEEEEENS4_39AutoVectorizingCopyWithAssumedAlignmentILi128EEENS4_14SM90_TMA_STOREES23_S25_S25_EEEvvEEEEvNT_6ParamsE,(.L_x_162 - _ZN7cutlass13device_kernelINS_4gemm6kernel13GemmUniversalIN4cute5tupleIJiiiiEEENS1_10collective13CollectiveMmaINS1_35MainloopSm100TmaUmmaWarpSpecializedILi8ELi2ELi4ENS5_IJNS4_1CILi1EEENSA_ILi2EEESB_EEEEENS5_IJNSA_ILi64EEENSA_ILi128EEESG_EEENS_12float_e4m3_tENS5_IJlSB_lEEESI_SJ_NS4_8TiledMMAINS4_8MMA_AtomIJNS4_10MMA_TraitsINS4_19SM100_MMA_F8F6F4_SSEJSI_SI_fSF_SG_NS4_17integral_constantINS4_4UMMA5MajorELSQ_0EEESR_NSO_INSP_7ScaleInELSS_0EEEST_EEEEEENS4_6LayoutINS5_IJSB_SB_SB_EEENS5_IJNSA_ILi0EEESY_SY_EEEEENS5_IJNS4_10UnderscoreES11_S11_EEEEENS4_23SM90_TMA_LOAD_MULTICASTENS4_14ComposedLayoutINS4_7SwizzleILi3ELi4ELi3EEENS4_18smem_ptr_flag_bitsILi8EEENSW_INS5_IJNSA_ILi8EEESG_EEENS5_IJSG_SB_EEEEEEEvNS4_8identityENS4_13SM90_TMA_LOADES1E_vS1F_EENS_8epilogue10collective18CollectiveEpilogueINS1I_23Sm100TmaWarpSpecializedILi2ELi2ELi32ELb0ELb0EEEJSH_NS5_IJNSW_ISF_SB_EES1N_EEESI_SJ_SI_SJ_NS1I_6fusion15FusionCallbacksIS1M_NS1P_17LinearCombinationISI_fSI_fLNS_15FloatRoundStyleE2EEESH_S1O_JEEENS4_5SM1004TMEM4LOAD26SM100_TMEM_LOAD_16dp32b32xES1G_NS15_INS16_ILi2ELi4ELi3EEES19_NSW_INS5_IJS1A_SF_EEENS5_IJSF_SB_EEEEEEENS4_39AutoVectorizingCopyWithAssumedAlignmentILi128EEENS4_14SM90_TMA_STOREES23_S25_S25_EEEvvEEEEvNT_6ParamsE)
        .other          _ZN7cutlass13device_kernelINS_4gemm6kernel13GemmUniversalIN4cute5tupleIJiiiiEEENS1_10collective13CollectiveMmaINS1_35MainloopSm100TmaUmmaWarpSpecializedILi8ELi2ELi4ENS5_IJNS4_1CILi1EEENSA_ILi2EEESB_EEEEENS5_IJNSA_ILi64EEENSA_ILi128EEESG_EEENS_12float_e4m3_tENS5_IJlSB_lEEESI_SJ_NS4_8TiledMMAINS4_8MMA_AtomIJNS4_10MMA_TraitsINS4_19SM100_MMA_F8F6F4_SSEJSI_SI_fSF_SG_NS4_17integral_constantINS4_4UMMA5MajorELSQ_0EEESR_NSO_INSP_7ScaleInELSS_0EEEST_EEEEEENS4_6LayoutINS5_IJSB_SB_SB_EEENS5_IJNSA_ILi0EEESY_SY_EEEEENS5_IJNS4_10UnderscoreES11_S11_EEEEENS4_23SM90_TMA_LOAD_MULTICASTENS4_14ComposedLayoutINS4_7SwizzleILi3ELi4ELi3EEENS4_18smem_ptr_flag_bitsILi8EEENSW_INS5_IJNSA_ILi8EEESG_EEENS5_IJSG_SB_EEEEEEEvNS4_8identityENS4_13SM90_TMA_LOADES1E_vS1F_EENS_8epilogue10collective18CollectiveEpilogueINS1I_23Sm100TmaWarpSpecializedILi2ELi2ELi32ELb0ELb0EEEJSH_NS5_IJNSW_ISF_SB_EES1N_EEESI_SJ_SI_SJ_NS1I_6fusion15FusionCallbacksIS1M_NS1P_17LinearCombinationISI_fSI_fLNS_15FloatRoundStyleE2EEESH_S1O_JEEENS4_5SM1004TMEM4LOAD26SM100_TMEM_LOAD_16dp32b32xES1G_NS15_INS16_ILi2ELi4ELi3EEES19_NSW_INS5_IJS1A_SF_EEENS5_IJSF_SB_EEEEEEENS4_39AutoVectorizingCopyWithAssumedAlignmentILi128EEENS4_14SM90_TMA_STOREES23_S25_S25_EEEvvEEEEvNT_6ParamsE,@"STO_CUDA_ENTRY STV_DEFAULT"
_ZN7cutlass13device_kernelINS_4gemm6kernel13GemmUniversalIN4cute5tupleIJiiiiEEENS1_10collective13CollectiveMmaINS1_35MainloopSm100TmaUmmaWarpSpecializedILi8ELi2ELi4ENS5_IJNS4_1CILi1EEENSA_ILi2EEESB_EEEEENS5_IJNSA_ILi64EEENSA_ILi128EEESG_EEENS_12float_e4m3_tENS5_IJlSB_lEEESI_SJ_NS4_8TiledMMAINS4_8MMA_AtomIJNS4_10MMA_TraitsINS4_19SM100_MMA_F8F6F4_SSEJSI_SI_fSF_SG_NS4_17integral_constantINS4_4UMMA5MajorELSQ_0EEESR_NSO_INSP_7ScaleInELSS_0EEEST_EEEEEENS4_6LayoutINS5_IJSB_SB_SB_EEENS5_IJNSA_ILi0EEESY_SY_EEEEENS5_IJNS4_10UnderscoreES11_S11_EEEEENS4_23SM90_TMA_LOAD_MULTICASTENS4_14ComposedLayoutINS4_7SwizzleILi3ELi4ELi3EEENS4_18smem_ptr_flag_bitsILi8EEENSW_INS5_IJNSA_ILi8EEESG_EEENS5_IJSG_SB_EEEEEEEvNS4_8identityENS4_13SM90_TMA_LOADES1E_vS1F_EENS_8epilogue10collective18CollectiveEpilogueINS1I_23Sm100TmaWarpSpecializedILi2ELi2ELi32ELb0ELb0EEEJSH_NS5_IJNSW_ISF_SB_EES1N_EEESI_SJ_SI_SJ_NS1I_6fusion15FusionCallbacksIS1M_NS1P_17LinearCombinationISI_fSI_fLNS_15FloatRoundStyleE2EEESH_S1O_JEEENS4_5SM1004TMEM4LOAD26SM100_TMEM_LOAD_16dp32b32xES1G_NS15_INS16_ILi2ELi4ELi3EEES19_NSW_INS5_IJS1A_SF_EEENS5_IJSF_SB_EEEEEEENS4_39AutoVectorizingCopyWithAssumedAlignmentILi128EEENS4_14SM90_TMA_STOREES23_S25_S25_EEEvvEEEEvNT_6ParamsE:
[----:B------:R-:W1:Y:S01]  /*0000*/  LDC R1, c[0x0][0x37c] ;  /* 0x0000df00ff017b82 */ /* 0x000e620000000800 */
[----:B------:R-:W2:Y:S01]  /*0010*/  S2R R93, SR_TID.X ;  /* 0x00000000005d7919 */ /* 0x000ea20000002100 */
[----:B------:R-:W3:Y:S01]  /*0020*/  LDCU.64 UR8, c[0x0][0x890] ;  /* 0x00011200ff0877ac */ /* 0x000ee20008000a00 */
[----:B------:R-:W-:Y:S02]  /*0030*/  PRMT R84, RZ, 0x7610, R84 ;  /* 0x00007610ff547816 */ /* 0x000fe40000000054 */
[----:B------:R-:W-:Y:S01]  /*0040*/  ELECT P3, URZ, PT ;  /* 0x0000000000ff782f */ /* 0x000fe20003860000 */
[----:B---3--:R-:W-:-:S04]  /*0050*/  UISETP.NE.U32.AND UP0, UPT, UR8, URZ, UPT ;  /* 0x000000ff0800728c */ /* 0x008fc8000bf05070 */
[----:B------:R-:W-:Y:S01]  /*0060*/  UISETP.NE.AND.EX UP0, UPT, UR9, URZ, UPT, UP0 ;  /* 0x000000ff0900728c */ /* 0x000fe2000bf05300 */
[----:B--2---:R-:W-:-:S05]  /*0070*/  SHF.R.U32.HI R85, RZ, 0x5, R93 ;  /* 0x00000005ff557819 */ /* 0x004fca000001165d */
[----:B------:R-:W2:Y:S02]  /*0080*/  SHFL.IDX PT, R0, R85, RZ, 0x1f ;  /* 0x00001fff55007589 */ /* 0x000ea400000e0000 */
[----:B--2---:R-:W-:Y:S01]  /*0090*/  R2UR UR17, R0 ;  /* 0x00000000001172ca */ /* 0x004fe200000e0000 */
[----:B-1----:R-:W-:-:S14]  /*00a0*/  BRA.U UP0, `(.L_x_0) ;  /* 0x0000000100307547 */ /* 0x002fdc000b800000 */
[----:B------:R-:W1:Y:S02]  /*00b0*/  LDCU.64 UR4, c[0x0][0x888] ;  /* 0x00011100ff0477ac */ /* 0x000e640008000a00 */
[----:B-1----:R-:W-:-:S04]  /*00c0*/  UISETP.NE.U32.AND UP0, UPT, UR4, URZ, UPT ;  /* 0x000000ff0400728c */ /* 0x002fc8000bf05070 */
[----:B------:R-:W-:-:S09]  /*00d0*/  UISETP.NE.AND.EX UP0, UPT, UR5, URZ, UPT, UP0 ;  /* 0x000000ff0500728c */ /* 0x000fd2000bf05300 */
[----:B------:R-:W-:Y:S05]  /*00e0*/  BRA.U !UP0, `(.L_x_1) ;  /* 0x0000000108147547 */ /* 0x000fea000b800000 */
[----:B------:R-:W1:Y:S01]  /*00f0*/  LDC.64 R2, c[0x0][0x888] ;  /* 0x00022200ff027b82 */ /* 0x000e620000000a00 */
[----:B------:R-:W1:Y:S02]  /*0100*/  LDCU.64 UR4, c[0x0][0x358] ;  /* 0x00006b00ff0477ac */ /* 0x000e640008000a00 */
[----:B-1----:R1:W5:Y:S01]  /*0110*/  LDG.E R41, desc[UR4][R2.64] ;  /* 0x0000000402297981 */ /* 0x002362000c1e1900 */
[----:B------:R-:W-:Y:S01]  /*0120*/  HFMA2 R84, -RZ, RZ, 0, 5.9604644775390625e-08 ;  /* 0x00000001ff547431 */ /* 0x000fe200000001ff */
[----:B------:R-:W-:Y:S05]  /*0130*/  BRA `(.L_x_0) ;  /* 0x00000000000c7947 */ /* 0x000fea0003800000 */
.L_x_1:
[----:B------:R-:W1:Y:S01]  /*0140*/  LDCU UR4, c[0x0][0x880] ;  /* 0x00011000ff0477ac */ /* 0x000e620008000800 */
[----:B------:R-:W-:Y:S01]  /*0150*/  HFMA2 R84, -RZ, RZ, 0, 5.9604644775390625e-08 ;  /* 0x00000001ff547431 */ /* 0x000fe200000001ff */
[----:B-1----:R-:W-:-:S07]  /*0160*/  MOV R41, UR4 ;  /* 0x0000000400297c02 */ /* 0x002fce0008000f00 */
.L_x_0:
[----:B------:R-:W2:Y:S02]  /*0170*/  LDCU.64 UR4, c[0x0][0x8b0] ;  /* 0x00011600ff0477ac */ /* 0x000ea40008000a00 */
[----:B--2---:R-:W-:-:S04]  /*0180*/  UISETP.NE.U32.AND UP0, UPT, UR4, URZ, UPT ;  /* 0x000000ff0400728c */ /* 0x004fc8000bf05070 */
[----:B------:R-:W-:-:S09]  /*0190*/  UISETP.NE.AND.EX UP0, UPT, UR5, URZ, UPT, UP0 ;  /* 0x000000ff0500728c */ /* 0x000fd2000bf05300 */
[----:B------:R-:W-:Y:S05]  /*01a0*/  BRA.U UP0, `(.L_x_2) ;  /* 0x0000000100287547 */ /* 0x000fea000b800000 */
[----:B------:R-:W2:Y:S02]  /*01b0*/  LDCU.64 UR4, c[0x0][0x8a8] ;  /* 0x00011500ff0477ac */ /* 0x000ea40008000a00 */
[----:B--2---:R-:W-:-:S04]  /*01c0*/  UISETP.NE.U32.AND UP0, UPT, UR4, URZ, UPT ;  /* 0x000000ff0400728c */ /* 0x004fc8000bf05070 */
[----:B------:R-:W-:-:S09]  /*01d0*/  UISETP.NE.AND.EX UP0, UPT, UR5, URZ, UPT, UP0 ;  /* 0x000000ff0500728c */ /* 0x000fd2000bf05300 */
[----:B------:R-:W-:Y:S05]  /*01e0*/  BRA.U !UP0, `(.L_x_3) ;  /* 0x0000000108107547 */ /* 0x000fea000b800000 */
[----:B------:R-:W2:Y:S01]  /*01f0*/  LDC.64 R38, c[0x0][0x8a8] ;  /* 0x00022a00ff267b82 */ /* 0x000ea20000000a00 */
[----:B------:R-:W2:Y:S02]  /*0200*/  LDCU.64 UR4, c[0x0][0x358] ;  /* 0x00006b00ff0477ac */ /* 0x000ea40008000a00 */
[----:B--2---:R2:W5:Y:S01]  /*0210*/  LDG.E R38, desc[UR4][R38.64] ;  /* 0x0000000426267981 */ /* 0x004562000c1e1900 */
[----:B------:R-:W-:Y:S05]  /*0220*/  BRA `(.L_x_2) ;  /* 0x0000000000087947 */ /* 0x000fea0003800000 */
.L_x_3:
[----:B------:R-:W2:Y:S02]  /*0230*/  LDCU UR4, c[0x0][0x8a0] ;  /* 0x00011400ff0477ac */ /* 0x000ea40008000800 */
[----:B--2---:R-:W-:Y:S02]  /*0240*/  MOV R38, UR4 ;  /* 0x0000000400267c02 */ /* 0x004fe40008000f00 */
.L_x_2:
[----:B------:R-:W-:Y:S01]  /*0250*/  IMAD.U32 R0, RZ, RZ, UR17 ;  /* 0x00000011ff007e24 */ /* 0x000fe2000f8e00ff */
[----:B------:R-:W-:Y:S04]  /*0260*/  BSSY.RECONVERGENT B0, `(.L_x_4) ;  /* 0x000000c000007945 */ /* 0x000fe80003800200 */
[C---:B------:R-:W-:Y:S02]  /*0270*/  ISETP.NE.OR P1, PT, R0.reuse, 0x1, !P3 ;  /* 0x000000010000780c */ /* 0x040fe40005f25670 */
[----:B------:R-:W-:-:S11]  /*0280*/  ISETP.NE.OR P0, PT, R0, 0x3, !P3 ;  /* 0x000000030000780c */ /* 0x000fd60005f05670 */
[----:B------:R-:W-:Y:S05]  /*0290*/  @P1 BRA `(.L_x_5) ;  /* 0x0000000000201947 */ /* 0x000fea0003800000 */
[----:B------:R-:W3:Y:S02]  /*02a0*/  LDCU.64 UR4, c[0x0][0x348] ;  /* 0x00006900ff0477ac */ /* 0x000ee40008000a00 */
[----:B---3--:R-:W-:Y:S02]  /*02b0*/  UIADD3 UR6, UP1, UPT, UR4, 0x80, URZ ;  /* 0x0000008004067890 */ /* 0x008fe4000ff3e0ff */
[----:B------:R-:W-:Y:S02]  /*02c0*/  UIADD3 UR4, UP0, UPT, UR4, 0x180, URZ ;  /* 0x0000018004047890 */ /* 0x000fe4000ff1e0ff */
[----:B------:R-:W-:Y:S02]  /*02d0*/  UIADD3.X UR7, UPT, UPT, URZ, UR5, URZ, UP1, !UPT ;  /* 0x00000005ff077290 */ /* 0x000fe40008ffe4ff */
[----:B------:R-:W-:-:S07]  /*02e0*/  UIADD3.X UR5, UPT, UPT, URZ, UR5, URZ, UP0, !UPT ;  /* 0x00000005ff057290 */ /* 0x000fce00087fe4ff */
[----:B------:R3:W-:Y:S02]  /*02f0*/  UTMACCTL.PF [UR6] ;  /* 0x00000000060079b9 */ /* 0x0007e40008040000 */
[----:B------:R3:W-:Y:S02]  /*0300*/  UTMACCTL.PF [UR4] ;  /* 0x00000000040079b9 */ /* 0x0007e40008040000 */
[----:B---3--:R-:W-:Y:S01]  /*0310*/  NOP ;  /* 0x0000000000007918 */ /* 0x008fe20000000000 */
.L_x_5:
[----:B------:R-:W-:Y:S05]  /*0320*/  BSYNC.RECONVERGENT B0 ;  /* 0x0000000000007941 */ /* 0x000fea0003800200 */
.L_x_4:
[----:B------:R-:W-:Y:S04]  /*0330*/  BSSY.RECONVERGENT B0, `(.L_x_6) ;  /* 0x000000a000007945 */ /* 0x000fe80003800200 */
        /* <DEDUP_REMOVED lines=9> */
.L_x_7:
[----:B------:R-:W-:Y:S05]  /*03d0*/  BSYNC.RECONVERGENT B0 ;  /* 0x0000000000007941 */ /* 0x000fea0003800200 */
.L_x_6:
[----:B------:R-:W3:Y:S01]  /*03e0*/  LDCU.64 UR4, c[0x0][0x888] ;  /* 0x00011100ff0477ac */ /* 0x000ee20008000a00 */
[----:B------:R-:W-:Y:S02]  /*03f0*/  UISETP.EQ.U32.AND UP1, UPT, UR8, URZ, UPT ;  /* 0x000000ff0800728c */ /* 0x000fe4000bf22070 */
[----:B------:R-:W-:Y:S02]  /*0400*/  UPLOP3.LUT UP3, UPT, UPT, UPT, UPT, 0x80, 0x8 ;  /* 0x000000000008789c */ /* 0x000fe40003f6f070 */
[----:B---3--:R-:W-:-:S04]  /*0410*/  UISETP.NE.U32.AND UP0, UPT, UR4, URZ, UPT ;  /* 0x000000ff0400728c */ /* 0x008fc8000bf05070 */
[----:B------:R-:W-:-:S04]  /*0420*/  UISETP.NE.AND.EX UP0, UPT, UR5, URZ, UPT, UP0 ;  /* 0x000000ff0500728c */ /* 0x000fc8000bf05300 */
[----:B------:R-:W-:-:S04]  /*0430*/  UISETP.EQ.OR.EX UP2, UPT, UR9, URZ, !UP0, UP1 ;  /* 0x000000ff0900728c */ /* 0x000fc8000c742710 */
[----:B------:R-:W-:-:S06]  /*0440*/  UP2UR UR4, UPR, URZ, 0x4 ;  /* 0x00000004ff047883 */ /* 0x000fcc0008000000 */
[----:B------:R-:W-:Y:S01]  /*0450*/  MOV R86, UR4 ;  /* 0x0000000400567c02 */ /* 0x000fe20008000f00 */
[----:B------:R-:W-:Y:S06]  /*0460*/  BRA.U !UP2, `(.L_x_8) ;  /* 0x000000010a207547 */ /* 0x000fec000b800000 */
[----:B------:R-:W-:Y:S01]  /*0470*/  UISETP.NE.U32.AND UP1, UPT, UR8, URZ, UPT ;  /* 0x000000ff0800728c */ /* 0x000fe2000bf25070 */
[----:B-----5:R-:W-:Y:S01]  /*0480*/  FSETP.NEU.AND P0, PT, R41, RZ, PT ;  /* 0x000000ff2900720b */ /* 0x020fe20003f0d000 */
[----:B------:R-:W-:Y:S02]  /*0490*/  USEL UR4, URZ, 0xffffffff, UP0 ;  /* 0xffffffffff047887 */ /* 0x000fe40008000000 */
[----:B------:R-:W-:-:S10]  /*04a0*/  UISETP.NE.AND.EX UP1, UPT, UR9, URZ, UPT, UP1 ;  /* 0x000000ff0900728c */ /* 0x000fd4000bf25310 */
[----:B------:R-:W-:Y:S01]  /*04b0*/  VOTEU.ANY UP0, P0 ;  /* 0x0000000000ff7886 */ /* 0x000fe20000000100 */
[----:B------:R-:W-:-:S04]  /*04c0*/  @!UP1 USEL UR4, URZ, 0xffffffff, UP0 ;  /* 0xffffffffff049887 */ /* 0x000fc80008000000 */
[----:B------:R-:W-:-:S04]  /*04d0*/  ULOP3.LUT UR4, UR4, 0x1, URZ, 0xc0, !UPT ;  /* 0x0000000104047892 */ /* 0x000fc8000f8ec0ff */
[----:B------:R-:W-:-:S11]  /*04e0*/  UISETP.NE.U32.AND UP3, UPT, UR4, 0x1, UPT ;  /* 0x000000010400788c */ /* 0x000fd6000bf65070 */
.L_x_8:
[----:B-1----:R-:W1:Y:S01]  /*04f0*/  SHFL.IDX PT, R2, R85, RZ, 0x1f ;  /* 0x00001fff55027589 */ /* 0x002e6200000e0000 */
[----:B------:R-:W-:-:S04]  /*0500*/  UISETP.NE.AND UP0, UPT, UR17, 0x2, UPT ;  /* 0x000000021100788c */ /* 0x000fc8000bf05270 */
[----:B------:R-:W-:Y:S01]  /*0510*/  USEL UR38, URZ, 0x1, UP0 ;  /* 0x00000001ff267887 */ /* 0x000fe20008000000 */
[----:B-1----:R-:W-:-:S13]  /*0520*/  ISETP.NE.AND P0, PT, R2, RZ, PT ;  /* 0x000000ff0200720c */ /* 0x002fda0003f05270 */
[----:B------:R-:W-:Y:S05]  /*0530*/  @P0 BRA `(.L_x_9) ;  /* 0x0000000000840947 */ /* 0x000fea0003800000 */
[----:B------:R-:W-:Y:S01]  /*0540*/  ELECT P0, URZ, PT ;  /* 0x0000000000ff782f */ /* 0x000fe20003800000 */
[----:B------:R-:W-:-:S12]  /*0550*/  BSSY.RECONVERGENT B0, `(.L_x_9) ;  /* 0x000001f000007945 */ /* 0x000fd80003800200 */
[----:B------:R-:W-:Y:S05]  /*0560*/  @!P0 BRA `(.L_x_10) ;  /* 0x0000000000748947 */ /* 0x000fea0003800000 */
[----:B------:R-:W1:Y:S01]  /*0570*/  S2UR UR4, SR_CgaCtaId ;  /* 0x00000000000479c3 */ /* 0x000e620000008800 */
[----:B------:R-:W-:Y:S01]  /*0580*/  UMOV UR5, 0x400 ;  /* 0x0000040000057882 */ /* 0x000fe20000000000 */
[----:B------:R-:W-:Y:S01]  /*0590*/  UMOV UR8, 0x1 ;  /* 0x0000000100087882 */ /* 0x000fe20000000000 */
[----:B------:R-:W-:Y:S01]  /*05a0*/  UMOV UR6, 0x2 ;  /* 0x0000000200067882 */ /* 0x000fe20000000000 */
[----:B------:R-:W-:-:S04]  /*05b0*/  UIADD3 UR8, UPT, UPT, -UR8, 0x100000, URZ ;  /* 0x0010000008087890 */ /* 0x000fc8000fffe1ff */
[----:B------:R-:W-:Y:S02]  /*05c0*/  USHF.L.U32 UR9, UR8, 0xb, URZ ;  /* 0x0000000b08097899 */ /* 0x000fe400080006ff */
[----:B------:R-:W-:Y:S02]  /*05d0*/  USHF.L.U32 UR8, UR8, 0x1, URZ ;  /* 0x0000000108087899 */ /* 0x000fe400080006ff */
[----:B------:R-:W-:-:S04]  /*05e0*/  UIADD3 UR6, UPT, UPT, -UR6, 0x100000, URZ ;  /* 0x0010000006067890 */ /* 0x000fc8000fffe1ff */
[----:B------:R-:W-:Y:S02]  /*05f0*/  USHF.L.U32 UR7, UR6, 0xb, URZ ;  /* 0x0000000b06077899 */ /* 0x000fe400080006ff */
[----:B------:R-:W-:Y:S02]  /*0600*/  USHF.L.U32 UR6, UR6, 0x1, URZ ;  /* 0x0000000106067899 */ /* 0x000fe400080006ff */
[----:B-1----:R-:W-:Y:S01]  /*0610*/  ULEA UR4, UR4, UR5, 0x18 ;  /* 0x0000000504047291 */ /* 0x002fe2000f8ec0ff */
[----:B------:R-:W1:Y:S11]  /*0620*/  FENCE.VIEW.ASYNC.S ;  /* 0x00000000000073c6 */ /* 0x000e760000000000 */
[----:B-1----:R1:W3:Y:S01]  /*0630*/  SYNCS.EXCH.64 URZ, [UR4], UR8 ;  /* 0x0000000804ff75b2 */ /* 0x0022e20008000100 */
[----:B------:R1:W4:Y:S01]  /*0640*/  SYNCS.EXCH.64 URZ, [UR4+0x40], UR6 ;  /* 0x0000400604ff75b2 */ /* 0x0003220008000100 */
[----:B------:R1:W1:Y:S01]  /*0650*/  SYNCS.EXCH.64 URZ, [UR4+0x8], UR8 ;  /* 0x0000080804ff75b2 */ /* 0x0002620008000100 */
        /* <DEDUP_REMOVED lines=13> */
[----:B------:R-:W-:Y:S01]  /*0730*/  NOP ;  /* 0x0000000000007918 */ /* 0x000fe20000000000 */
.L_x_10:
[----:B-1----:R-:W-:Y:S05]  /*0740*/  BSYNC.RECONVERGENT B0 ;  /* 0x0000000000007941 */ /* 0x002fea0003800200 */
.L_x_9:
[----:B------:R-:W1:Y:S01]  /*0750*/  SHFL.IDX PT, R2, R85, RZ, 0x1f ;  /* 0x00001fff55027589 */ /* 0x000e6200000e0000 */
[----:B------:R-:W-:Y:S01]  /*0760*/  NOP ;  /* 0x0000000000007918 */ /* 0x000fe20000000000 */
[----:B-1----:R-:W-:-:S13]  /*0770*/  ISETP.NE.AND P0, PT, R2, 0x1, PT ;  /* 0x000000010200780c */ /* 0x002fda0003f05270 */
[----:B------:R-:W-:Y:S05]  /*0780*/  @P0 BRA `(.L_x_11) ;  /* 0x0000000000480947 */ /* 0x000fea0003800000 */
        /* <DEDUP_REMOVED lines=9> */
[----:B------:R-:W-:Y:S01]  /*0820*/  USHF.L.U32 UR6, UR6, 0x1, URZ ;  /* 0x0000000106067899 */ /* 0x000fe200080006ff */
[----:B------:R-:W-:Y:S01]  /*0830*/  ELECT P0, URZ, PT ;  /* 0x0000000000ff782f */ /* 0x000fe20003800000 */
[----:B-1----:R-:W-:Y:S01]  /*0840*/  ULEA UR4, UR4, UR5, 0x18 ;  /* 0x0000000504047291 */ /* 0x002fe2000f8ec0ff */
[----:B------:R-:W1:Y:S11]  /*0850*/  FENCE.VIEW.ASYNC.S ;  /* 0x00000000000073c6 */ /* 0x000e760000000000 */
[----:B-1----:R1:W1:Y:S01]  /*0860*/  SYNCS.EXCH.64 URZ, [UR4+0x80], UR8 ;  /* 0x0000800804ff75b2 */ /* 0x0022620008000100 */
[----:B------:R1:W1:Y:S01]  /*0870*/  SYNCS.EXCH.64 URZ, [UR4+0x90], UR6 ;  /* 0x0000900604ff75b2 */ /* 0x0002620008000100 */
[----:B------:R1:W1:Y:S01]  /*0880*/  SYNCS.EXCH.64 URZ, [UR4+0x88], UR8 ;  /* 0x0000880804ff75b2 */ /* 0x0002620008000100 */
[----:B------:R1:W1:Y:S01]  /*0890*/  SYNCS.EXCH.64 URZ, [UR4+0x98], UR6 ;  /* 0x0000980604ff75b2 */ /* 0x0002620008000100 */
[----:B------:R-:W-:Y:S01]  /*08a0*/  NOP ;  /* 0x0000000000007918 */ /* 0x000fe20000000000 */
.L_x_11:
[----:B------:R-:W2:Y:S01]  /*08b0*/  SHFL.IDX PT, R2, R85, RZ, 0x1f ;  /* 0x00001fff55027589 */ /* 0x000ea200000e0000 */
[----:B------:R-:W-:Y:S01]  /*08c0*/  NOP ;  /* 0x0000000000007918 */ /* 0x000fe20000000000 */
[----:B--2---:R-:W-:-:S13]  /*08d0*/  ISETP.NE.AND P0, PT, R2, 0x3, PT ;  /* 0x000000030200780c */ /* 0x004fda0003f05270 */
[----:B------:R-:W-:Y:S05]  /*08e0*/  @P0 BRA `(.L_x_12) ;  /* 0x0000000000300947 */ /* 0x000fea0003800000 */
[----:B-1----:R-:W1:Y:S01]  /*08f0*/  S2UR UR6, SR_CgaCtaId ;  /* 0x00000000000679c3 */ /* 0x002e620000008800 */
[----:B------:R-:W-:Y:S01]  /*0900*/  UMOV UR4, 0x400 ;  /* 0x0000040000047882 */ /* 0x000fe20000000000 */
[----:B------:R-:W-:Y:S01]  /*0910*/  UMOV UR5, 0x20 ;  /* 0x0000002000057882 */ /* 0x000fe20000000000 */
[----:B------:R-:W-:Y:S01]  /*0920*/  ELECT P0, URZ, PT ;  /* 0x0000000000ff782f */ /* 0x000fe20003800000 */
[----:B-1----:R-:W-:Y:S02]  /*0930*/  ULEA UR6, UR6, UR4, 0x18 ;  /* 0x0000000406067291 */ /* 0x002fe4000f8ec0ff */
[----:B------:R-:W-:-:S04]  /*0940*/  UIADD3 UR4, UPT, UPT, -UR5, 0x100000, URZ ;  /* 0x0010000005047890 */ /* 0x000fc8000fffe1ff */
[----:B------:R-:W-:Y:S02]  /*0950*/  USHF.L.U32 UR5, UR4, 0xb, URZ ;  /* 0x0000000b04057899 */ /* 0x000fe400080006ff */
[----:B------:R-:W-:Y:S01]  /*0960*/  USHF.L.U32 UR4, UR4, 0x1, URZ ;  /* 0x0000000104047899 */ /* 0x000fe200080006ff */
[----:B------:R-:W1:Y:S11]  /*0970*/  FENCE.VIEW.ASYNC.S ;  /* 0x00000000000073c6 */ /* 0x000e760000000000 */
[----:B-1----:R2:W1:Y:S01]  /*0980*/  SYNCS.EXCH.64 URZ, [UR6+0xa0], UR4 ;  /* 0x0000a00406ff75b2 */ /* 0x0024620008000100 */
[----:B------:R2:W1:Y:S02]  /*0990*/  SYNCS.EXCH.64 URZ, [UR6+0xa8], UR4 ;  /* 0x0000a80406ff75b2 */ /* 0x0004640008000100 */
[----:B--2---:R-:W-:Y:S01]  /*09a0*/  NOP ;  /* 0x0000000000007918 */ /* 0x004fe20000000000 */
.L_x_12:
[----:B------:R-:W2:Y:S01]  /*09b0*/  SHFL.IDX PT, R2, R85, RZ, 0x1f ;  /* 0x00001fff55027589 */ /* 0x000ea200000e0000 */
[----:B------:R-:W-:Y:S01]  /*09c0*/  NOP ;  /* 0x0000000000007918 */ /* 0x000fe20000000000 */
[----:B--2---:R-:W-:-:S13]  /*09d0*/  ISETP.NE.AND P0, PT, R2, 0x4, PT ;  /* 0x000000040200780c */ /* 0x004fda0003f05270 */
[----:B------:R-:W-:Y:S05]  /*09e0*/  @P0 BRA `(.L_x_13) ;  /* 0x00000000004c0947 */ /* 0x000fea0003800000 */
[----:B-1----:R-:W1:Y:S01]  /*09f0*/  S2UR UR6, SR_CgaCtaId ;  /* 0x00000000000679c3 */ /* 0x002e620000008800 */
[----:B------:R-:W-:Y:S01]  /*0a00*/  UMOV UR4, 0x1e0 ;  /* 0x000001e000047882 */ /* 0x000fe20000000000 */
[----:B------:R-:W-:Y:S01]  /*0a10*/  UMOV UR5, 0x400 ;  /* 0x0000040000057882 */ /* 0x000fe20000000000 */
[----:B------:R-:W-:Y:S01]  /*0a20*/  USEL UR4, UR4, 0x1a0, UP3 ;  /* 0x000001a004047887 */ /* 0x000fe20009800000 */
[----:B------:R-:W-:Y:S01]  /*0a30*/  UMOV UR8, 0x1 ;  /* 0x0000000100087882 */ /* 0x000fe20000000000 */
[----:B------:R-:W-:Y:S01]  /*0a40*/  ELECT P0, URZ, PT ;  /* 0x0000000000ff782f */ /* 0x000fe20003800000 */
[----:B------:R-:W-:-:S04]  /*0a50*/  UIADD3 UR8, UPT, UPT, -UR8, 0x100000, URZ ;  /* 0x0010000008087890 */ /* 0x000fc8000fffe1ff */
[----:B------:R-:W-:Y:S02]  /*0a60*/  USHF.L.U32 UR9, UR8, 0xb, URZ ;  /* 0x0000000b08097899 */ /* 0x000fe400080006ff */
[----:B------:R-:W-:Y:S02]  /*0a70*/  USHF.L.U32 UR8, UR8, 0x1, URZ ;  /* 0x0000000108087899 */ /* 0x000fe400080006ff */
[----:B-1----:R-:W-:Y:S02]  /*0a80*/  ULEA UR6, UR6, UR5, 0x18 ;  /* 0x0000000506067291 */ /* 0x002fe4000f8ec0ff */
[----:B------:R-:W-:-:S04]  /*0a90*/  UIADD3 UR4, UPT, UPT, -UR4, 0x100000, URZ ;  /* 0x0010000004047890 */ /* 0x000fc8000fffe1ff */
[----:B------:R-:W-:Y:S02]  /*0aa0*/  USHF.L.U32 UR5, UR4, 0xb, URZ ;  /* 0x0000000b04057899 */ /* 0x000fe400080006ff */
[----:B------:R-:W-:Y:S01]  /*0ab0*/  USHF.L.U32 UR4, UR4, 0x1, URZ ;  /* 0x0000000104047899 */ /* 0x000fe200080006ff */
[----:B------:R-:W1:Y:S03]  /*0ac0*/  FENCE.VIEW.ASYNC.S ;  /* 0x00000000000073c6 */ /* 0x000e660000000000 */
[----:B-1----:R2:W1:Y:S08]  /*0ad0*/  SYNCS.EXCH.64 URZ, [UR6+0xb0], UR8 ;  /* 0x0000b00806ff75b2 */ /* 0x0024700008000100 */
[----:B------:R2:W1:Y:S01]  /*0ae0*/  SYNCS.EXCH.64 URZ, [UR6+0xc0], UR4 ;  /* 0x0000c00406ff75b2 */ /* 0x0004620008000100 */
[----:B------:R2:W1:Y:S01]  /*0af0*/  SYNCS.EXCH.64 URZ, [UR6+0xb8], UR8 ;  /* 0x0000b80806ff75b2 */ /* 0x0004620008000100 */
[----:B------:R2:W1:Y:S02]  /*0b00*/  SYNCS.EXCH.64 URZ, [UR6+0xc8], UR4 ;  /* 0x0000c80406ff75b2 */ /* 0x0004640008000100 */
[----:B--2---:R-:W-:Y:S01]  /*0b10*/  NOP ;  /* 0x0000000000007918 */ /* 0x004fe20000000000 */
.L_x_13:
[----:B------:R-:W2:Y:S01]  /*0b20*/  SHFL.IDX PT, R2, R85, RZ, 0x1f ;  /* 0x00001fff55027589 */ /* 0x000ea200000e0000 */
[----:B------:R-:W-:Y:S01]  /*0b30*/  NOP ;  /* 0x0000000000007918 */ /* 0x000fe20000000000 */
[----:B--2---:R-:W-:-:S13]  /*0b40*/  ISETP.NE.AND P0, PT, R2, 0x5, PT ;  /* 0x000000050200780c */ /* 0x004fda0003f05270 */
[----:B------:R-:W-:Y:S05]  /*0b50*/  @P0 BRA `(.L_x_14) ;  /* 0x0000000000580947 */ /* 0x000fea0003800000 */
[----:B-1----:R-:W1:Y:S01]  /*0b60*/  S2UR UR4, SR_CgaCtaId ;  /* 0x00000000000479c3 */ /* 0x002e620000008800 */
        /* <DEDUP_REMOVED lines=16> */
[----:B------:R2:W1:Y:S01]  /*0c70*/  SYNCS.EXCH.64 URZ, [UR4+0xe0], UR8 ;  /* 0x0000e00804ff75b2 */ /* 0x0004620008000100 */
[----:B------:R2:W1:Y:S01]  /*0c80*/  SYNCS.EXCH.64 URZ, [UR4+0x100], UR6 ;  /* 0x0001000604ff75b2 */ /* 0x0004620008000100 */
[----:B------:R2:W1:Y:S01]  /*0c90*/  SYNCS.EXCH.64 URZ, [UR4+0xe8], UR8 ;  /* 0x0000e80804ff75b2 */ /* 0x0004620008000100 */
[----:B------:R2:W1:Y:S02]  /*0ca0*/  SYNCS.EXCH.64 URZ, [UR4+0x108], UR6 ;  /* 0x0001080604ff75b2 */ /* 0x0004640008000100 */
[----:B--2---:R-:W-:Y:S01]  /*0cb0*/  NOP ;  /* 0x0000000000007918 */ /* 0x004fe20000000000 */
.L_x_14:
[----:B------:R-:W2:Y:S01]  /*0cc0*/  SHFL.IDX PT, R2, R85, RZ, 0x1f ;  /* 0x00001fff55027589 */ /* 0x000ea200000e0000 */
[----:B------:R-:W-:Y:S01]  /*0cd0*/  NOP ;  /* 0x0000000000007918 */ /* 0x000fe20000000000 */
[----:B--2---:R-:W-:-:S13]  /*0ce0*/  ISETP.NE.AND P0, PT, R2, 0x3, PT ;  /* 0x000000030200780c */ /* 0x004fda0003f05270 */
[----:B------:R-:W-:Y:S05]  /*0cf0*/  @P0 BRA `(.L_x_15) ;  /* 0x0000000000380947 */ /* 0x000fea0003800000 */
[----:B------:R-:W2:Y:S01]  /*0d00*/  S2UR UR5, SR_CgaCtaId ;  /* 0x00000000000579c3 */ /* 0x000ea20000008800 */
[----:B-1----:R-:W-:Y:S01]  /*0d10*/  UMOV UR4, 0x400 ;  /* 0x0000040000047882 */ /* 0x002fe20000000000 */
[----:B------:R-:W-:Y:S01]  /*0d20*/  UMOV UR6, 0x20 ;  /* 0x0000002000067882 */ /* 0x000fe20000000000 */
[----:B------:R-:W-:Y:S01]  /*0d30*/  ELECT P0, URZ, PT ;  /* 0x0000000000ff782f */ /* 0x000fe20003800000 */
[----:B------:R-:W-:-:S04]  /*0d40*/  UIADD3 UR6, UPT, UPT, -UR6, 0x100000, URZ ;  /* 0x0010000006067890 */ /* 0x000fc8000fffe1ff */
[----:B------:R-:W-:Y:S02]  /*0d50*/  USHF.L.U32 UR7, UR6, 0xb, URZ ;  /* 0x0000000b06077899 */ /* 0x000fe400080006ff */
[----:B------:R-:W-:Y:S02]  /*0d60*/  USHF.L.U32 UR6, UR6, 0x1, URZ ;  /* 0x0000000106067899 */ /* 0x000fe400080006ff */
[----:B--2---:R-:W-:Y:S01]  /*0d70*/  ULEA UR4, UR5, UR4, 0x18 ;  /* 0x0000000405047291 */ /* 0x004fe2000f8ec0ff */
[----:B------:R-:W1:Y:S11]  /*0d80*/  FENCE.VIEW.ASYNC.S ;  /* 0x00000000000073c6 */ /* 0x000e760000000000 */
[----:B-1----:R2:W1:Y:S01]  /*0d90*/  SYNCS.EXCH.64 URZ, [UR4+0x110], UR6 ;  /* 0x0001100604ff75b2 */ /* 0x0024620008000100 */
[----:B------:R2:W1:Y:S01]  /*0da0*/  SYNCS.EXCH.64 URZ, [UR4+0x120], UR6 ;  /* 0x0001200604ff75b2 */ /* 0x0004620008000100 */
[----:B------:R2:W1:Y:S01]  /*0db0*/  SYNCS.EXCH.64 URZ, [UR4+0x118], UR6 ;  /* 0x0001180604ff75b2 */ /* 0x0004620008000100 */
[----:B------:R2:W1:Y:S02]  /*0dc0*/  SYNCS.EXCH.64 URZ, [UR4+0x128], UR6 ;  /* 0x0001280604ff75b2 */ /* 0x0004640008000100 */
[----:B--2---:R-:W-:Y:S01]  /*0dd0*/  NOP ;  /* 0x0000000000007918 */ /* 0x004fe20000000000 */
.L_x_15:
[----:B-1----:R-:W1:Y:S01]  /*0de0*/  LDCU UR4, c[0x0][0x36c] ;  /* 0x00006d80ff0477ac */ /* 0x002e620008000800 */
[----:B------:R-:W-:Y:S01]  /*0df0*/  ISETP.NE.OR P3, PT, R0, 0x2, !P3 ;  /* 0x000000020000780c */ /* 0x000fe20005f65670 */
[----:B------:R-:W-:Y:S01]  /*0e00*/  NOP ;  /* 0x0000000000007918 */ /* 0x000fe20000000000 */
[----:B------:R-:W-:Y:S01]  /*0e10*/  LOP3.LUT R0, R93, 0x1f, RZ, 0xc0, !PT ;  /* 0x0000001f5d007812 */ /* 0x000fe200078ec0ff */
[----:B------:R-:W-:Y:S02]  /*0e20*/  UISETP.NE.AND UP4, UPT, UR17, URZ, UPT ;  /* 0x000000ff1100728c */ /* 0x000fe4000bf85270 */
[----:B-1----:R-:W-:-:S09]  /*0e30*/  UISETP.EQ.U32.AND UP5, UPT, UR4, 0x1, UPT ;  /* 0x000000010400788c */ /* 0x002fd2000bfa2070 */
[----:B------:R-:W-:Y:S05]  /*0e40*/  BRA.U !UP5, `(.L_x_16) ;  /* 0x000000010d087547 */ /* 0x000fea000b800000 */
[----:B---34-:R-:W-:Y:S01]  /*0e50*/  UCGABAR_ARV ;  /* 0x00000000000079c7 */ /* 0x018fe20008000000 */
[----:B------:R-:W-:Y:S05]  /*0e60*/  BRA `(.L_x_17) ;  /* 0x0000000000047947 */ /* 0x000fea0003800000 */
.L_x_16:
[----:B---34-:R-:W-:Y:S01]  /*0e70*/  NOP ;  /* 0x0000000000007918 */ /* 0x018fe20000000000 */
.L_x_17:
[----:B------:R-:W1:Y:S01]  /*0e80*/  S2UR UR7, SR_CTAID.X ;  /* 0x00000000000779c3 */ /* 0x000e620000002500 */
[----:B------:R-:W-:-:S05]  /*0e90*/  CS2R.32 R3, SR_CgaSize ;  /* 0x0000000000037805 */ /* 0x000fca0000008a00 */
[----:B------:R-:W-:-:S05]  /*0ea0*/  IMAD R3, R3, -0xa0, RZ ;  /* 0xffffff6003037824 */ /* 0x000fca00078e02ff */
[----:B------:R-:W-:-:S14]  /*0eb0*/  R2UR UR5, R3 ;  /* 0x00000000030572ca */ /* 0x000fdc00000e0000 */
[----:B------:R-:W2:Y:S01]  /*0ec0*/  LDCU UR5, c[0x0][UR5+0x2b0] ;  /* 0x00005600050577ac */ /* 0x000ea20008000800 */
[----:B------:R-:W-:-:S05]  /*0ed0*/  CS2R.32 R3, SR_CgaSize ;  /* 0x0000000000037805 */ /* 0x000fca0000008a00 */
[----:B------:R-:W-:-:S05]  /*0ee0*/  IMAD R3, R3, -0xa0, RZ ;  /* 0xffffff6003037824 */ /* 0x000fca00078e02ff */
[----:B------:R-:W-:-:S14]  /*0ef0*/  R2UR UR4, R3 ;  /* 0x00000000030472ca */ /* 0x000fdc00000e0000 */
[----:B------:R-:W3:Y:S01]  /*0f00*/  LDCU UR4, c[0x0][UR4+0x2b4] ;  /* 0x00005680040477ac */ /* 0x000ee20008000800 */
[----:B------:R-:W4:Y:S01]  /*0f10*/  S2UR UR8, SR_CTAID.Y ;  /* 0x00000000000879c3 */ /* 0x000f220000002600 */
[----:B------:R-:W3:Y:S01]  /*0f20*/  LDCU UR21, c[0x0][0xb24] ;  /* 0x00016480ff1577ac */ /* 0x000ee20008000800 */
[----:B------:R-:W-:-:S05]  /*0f30*/  CS2R.32 R3, SR_CgaSize ;  /* 0x0000000000037805 */ /* 0x000fca0000008a00 */
[----:B------:R-:W-:-:S05]  /*0f40*/  IMAD R3, R3, -0xa0, RZ ;  /* 0xffffff6003037824 */ /* 0x000fca00078e02ff */
[----:B------:R-:W-:-:S14]  /*0f50*/  R2UR UR62, R3 ;  /* 0x00000000033e72ca */ /* 0x000fdc00000e0000 */
[----:B------:R-:W4:Y:S01]  /*0f60*/  LDCU UR62, c[0x0][UR62+0x2a0] ;  /* 0x000054003e3e77ac */ /* 0x000f220008000800 */
[----:B------:R-:W4:Y:S01]  /*0f70*/  S2UR UR9, SR_CgaCtaId ;  /* 0x00000000000979c3 */ /* 0x000f220000008800 */
[----:B------:R-:W-:-:S05]  /*0f80*/  CS2R.32 R3, SR_CgaSize ;  /* 0x0000000000037805 */ /* 0x000fca0000008a00 */
[----:B------:R-:W-:-:S05]  /*0f90*/  IMAD R3, R3, -0xa0, RZ ;  /* 0xffffff6003037824 */ /* 0x000fca00078e02ff */
[----:B------:R-:W-:-:S14]  /*0fa0*/  R2UR UR59, R3 ;  /* 0x00000000033b72ca */ /* 0x000fdc00000e0000 */
[----:B------:R-:W4:Y:S01]  /*0fb0*/  LDCU UR59, c[0x0][UR59+0x2a4] ;  /* 0x000054803b3b77ac */ /* 0x000f220008000800 */
[----:B------:R-:W4:Y:S01]  /*0fc0*/  LDCU UR42, c[0x0][0xb24] ;  /* 0x00016480ff2a77ac */ /* 0x000f220008000800 */
[----:B-1----:R-:W-:Y:S01]  /*0fd0*/  I2FP.F32.U32 R3, UR7 ;  /* 0x0000000700037c45 */ /* 0x002fe20008201000 */
[----:B------:R-:W1:Y:S01]  /*0fe0*/  S2UR UR36, SR_CTAID.Z ;  /* 0x00000000002479c3 */ /* 0x000e620000002700 */
[----:B------:R-:W1:Y:S03]  /*0ff0*/  LDCU UR27, c[0x0][0xb30] ;  /* 0x00016600ff1b77ac */ /* 0x000e660008000800 */
[----:B--2---:R-:W-:Y:S01]  /*1000*/  FMUL R3, R3, UR5 ;  /* 0x0000000503037c20 */ /* 0x004fe20008400000 */
[----:B---3--:R-:W-:Y:S01]  /*1010*/  UISETP.GE.AND UP2, UPT, UR21, 0x1, UPT ;  /* 0x000000011500788c */ /* 0x008fe2000bf46270 */
[----:B----4-:R-:W-:Y:S01]  /*1020*/  I2FP.F32.U32 R2, UR8 ;  /* 0x0000000800027c45 */ /* 0x010fe20008201000 */
[----:B------:R-:W-:Y:S01]  /*1030*/  UMOV UR16, UR7 ;  /* 0x0000000700107c82 */ /* 0x000fe20008000000 */
[----:B------:R-:W-:-:S02]  /*1040*/  UMOV UR20, UR8 ;  /* 0x0000000800147c82 */ /* 0x000fc40008000000 */
[----:B------:R-:W2:Y:S01]  /*1050*/  F2I.U32.TRUNC.NTZ R3, R3 ;  /* 0x0000000300037305 */ /* 0x000ea2000020f000 */
[----:B------:R-:W-:Y:S01]  /*1060*/  FMUL R2, R2, UR4 ;  /* 0x0000000402027c20 */ /* 0x000fe20008400000 */
[----:B------:R-:W-:-:S06]  /*1070*/  USHF.L.U32 UR28, UR9, 0xc, URZ ;  /* 0x0000000c091c7899 */ /* 0x000fcc00080006ff */
[----:B------:R-:W3:Y:S01]  /*1080*/  F2I.U32.TRUNC.NTZ R2, R2 ;  /* 0x0000000200027305 */ /* 0x000ee2000020f000 */
[----:B--2---:R-:W-:Y:S02]  /*1090*/  R2UR UR4, R3 ;  /* 0x00000000030472ca */ /* 0x004fe400000e0000 */
[----:B---3--:R-:W-:Y:S02]  /*10a0*/  R2UR UR6, R2 ;  /* 0x00000000020672ca */ /* 0x008fe400000e0000 */
[----:B------:R-:W-:-:S09]  /*10b0*/  PRMT R2, RZ, 0x7610, R2 ;  /* 0x00007610ff027816 */ /* 0x000fd20000000002 */
[----:B------:R-:W-:-:S04]  /*10c0*/  UIADD3 UR5, UPT, UPT, -UR4, URZ, URZ ;  /* 0x000000ff04057290 */ /* 0x000fc8000fffe1ff */
[----:B------:R-:W-:Y:S02]  /*10d0*/  UIMAD UR62, UR62, UR5, UR7 ;  /* 0x000000053e3e72a4 */ /* 0x000fe4000f8e0207 */
[----:B------:R-:W-:-:S04]  /*10e0*/  UIADD3 UR4, UPT, UPT, -UR6, URZ, URZ ;  /* 0x000000ff06047290 */ /* 0x000fc8000fffe1ff */
[----:B------:R-:W-:Y:S01]  /*10f0*/  UIMAD UR59, UR59, UR4, UR8 ;  /* 0x000000043b3b72a4 */ /* 0x000fe2000f8e0208 */
[----:B-1----:R-:W-:Y:S11]  /*1100*/  BRA.U UP4, `(.L_x_18) ;  /* 0x0000000104247547 */ /* 0x002ff6000b800000 */
[----:B------:R-:W-:Y:S02]  /*1110*/  UISETP.NE.AND UP0, UPT, UR59, URZ, UPT ;  /* 0x000000ff3b00728c */ /* 0x000fe4000bf05270 */
[----:B------:R-:W-:Y:S02]  /*1120*/  UISETP.NE.AND UP1, UPT, UR59, 0x1, UPT ;  /* 0x000000013b00788c */ /* 0x000fe4000bf25270 */
[----:B------:R-:W-:Y:S02]  /*1130*/  UISETP.EQ.OR UP0, UPT, UR62, URZ, !UP0 ;  /* 0x000000ff3e00728c */ /* 0x000fe4000c702670 */
[----:B------:R-:W-:Y:S02]  /*1140*/  USEL UR4, URZ, 0x2, UP1 ;  /* 0x00000002ff047887 */ /* 0x000fe40008800000 */
[----:B------:R-:W-:Y:S02]  /*1150*/  USEL UR5, URZ, 0x1, !UP0 ;  /* 0x00000001ff057887 */ /* 0x000fe4000c000000 */
[----:B------:R-:W-:-:S04]  /*1160*/  UISETP.NE.AND UP0, UPT, UR62, URZ, UPT ;  /* 0x000000ff3e00728c */ /* 0x000fc8000bf05270 */
[----:B------:R-:W-:-:S04]  /*1170*/  USEL UR4, UR4, 0x2, UP0 ;  /* 0x0000000204047887 */ /* 0x000fc80008000000 */
[----:B------:R-:W-:-:S06]  /*1180*/  UIADD3 UR4, UPT, UPT, UR5, UR4, URZ ;  /* 0x0000000405047290 */ /* 0x000fcc000fffe0ff */
[----:B------:R-:W-:Y:S02]  /*1190*/  MOV R2, UR4 ;  /* 0x0000000400027c02 */ /* 0x000fe40008000f00 */
.L_x_18:
[----:B------:R-:W-:Y:S05]  /*11a0*/  BRA.U !UP2, `(.L_x_19) ;  /* 0x000000010ad47547 */ /* 0x000fea000b800000 */
[----:B------:R-:W1:Y:S01]  /*11b0*/  LDCU.128 UR12, c[0x0][0xb10] ;  /* 0x00016200ff0c77ac */ /* 0x000e620008000c00 */
[----:B------:R-:W2:Y:S01]  /*11c0*/  LDCU UR6, c[0x0][0x370] ;  /* 0x00006e00ff0677ac */ /* 0x000ea20008000800 */
[----:B------:R-:W3:Y:S01]  /*11d0*/  LDCU UR5, c[0x0][0x374] ;  /* 0x00006e80ff0577ac */ /* 0x000ee20008000800 */
[----:B------:R-:W4:Y:S01]  /*11e0*/  LDCU UR26, c[0x0][0xb0c] ;  /* 0x00016180ff1a77ac */ /* 0x000f220008000800 */
[----:B------:R-:W4:Y:S01]  /*11f0*/  LDCU UR4, c[0x0][0xb20] ;  /* 0x00016400ff0477ac */ /* 0x000f220008000800 */
[----:B------:R-:W4:Y:S01]  /*1200*/  LDCU.64 UR8, c[0x0][0xb28] ;  /* 0x00016500ff0877ac */ /* 0x000f220008000a00 */
[----:B-1----:R-:W-:Y:S02]  /*1210*/  UISETP.NE.AND UP0, UPT, UR14, 0x1, UPT ;  /* 0x000000010e00788c */ /* 0x002fe4000bf05270 */
[----:B---3--:R-:W-:Y:S02]  /*1220*/  UIMAD.WIDE.U32 UR10, UR5, UR15, URZ ;  /* 0x0000000f050a72a5 */ /* 0x008fe4000f8e00ff */
[----:B--2---:R-:W-:-:S02]  /*1230*/  UIMAD.WIDE.U32 UR22, UR6, UR12, URZ ;  /* 0x0000000c061672a5 */ /* 0x004fc4000f8e00ff */
[----:B----4-:R-:W-:Y:S02]  /*1240*/  UISETP.NE.AND UP1, UPT, UR26, 0x1, UPT ;  /* 0x000000011a00788c */ /* 0x010fe4000bf25270 */
[----:B------:R-:W-:Y:S01]  /*1250*/  UISETP.NE.AND UP2, UPT, UR21, 0x1, UPT ;  /* 0x000000011500788c */ /* 0x000fe2000bf45270 */
[----:B------:R-:W-:Y:S02]  /*1260*/  UMOV UR10, UR11 ;  /* 0x0000000b000a7c82 */ /* 0x000fe40008000000 */
[----:B------:R-:W-:Y:S01]  /*1270*/  UMOV UR22, UR23 ;  /* 0x0000001700167c82 */ /* 0x000fe20008000000 */
[----:B------:R-:W-:Y:S02]  /*1280*/  @UP0 USHF.R.U32.HI UR5, URZ, UR4, UR10 ;  /* 0x00000004ff050299 */ /* 0x000fe4000801160a */
[----:B------:R-:W-:Y:S02]  /*1290*/  UIMAD.WIDE.U32 UR24, UR20, UR15, URZ ;  /* 0x0000000f141872a5 */ /* 0x000fe4000f8e00ff */
[----:B------:R-:W-:-:S02]  /*12a0*/  UIMAD.WIDE.U32 UR10, UR5, UR8, URZ ;  /* 0x00000008050a72a5 */ /* 0x000fc4000f8e00ff */
[----:B------:R-:W-:Y:S02]  /*12b0*/  @UP1 USHF.R.U32.HI UR6, URZ, UR13, UR22 ;  /* 0x0000000dff061299 */ /* 0x000fe40008011616 */
[----:B------:R-:W-:Y:S02]  /*12c0*/  UIMAD.WIDE.U32 UR18, UR16, UR12, URZ ;  /* 0x0000000c101272a5 */ /* 0x000fe4000f8e00ff */
[----:B------:R-:W-:Y:S01]  /*12d0*/  UIMAD.WIDE.U32 UR22, UR6, UR8, URZ ;  /* 0x00000008061672a5 */ /* 0x000fe2000f8e00ff */
[----:B------:R-:W-:Y:S01]  /*12e0*/  UMOV UR24, UR25 ;  /* 0x0000001900187c82 */ /* 0x000fe20008000000 */
[----:B------:R-:W-:Y:S01]  /*12f0*/  UMOV UR10, UR11 ;  /* 0x0000000b000a7c82 */ /* 0x000fe20008000000 */
[----:B------:R-:W-:Y:S02]  /*1300*/  USHF.R.U32.HI UR24, URZ, UR4, UR24 ;  /* 0x00000004ff187299 */ /* 0x000fe40008011618 */
[----:B------:R-:W-:Y:S02]  /*1310*/  @UP2 USHF.R.U32.HI UR5, URZ, UR9, UR10 ;  /* 0x00000009ff052299 */ /* 0x000fe4000801160a */
[----:B------:R-:W-:Y:S01]  /*1320*/  UMOV UR7, UR23 ;  /* 0x0000001700077c82 */ /* 0x000fe20008000000 */
[----:B------:R-:W-:Y:S01]  /*1330*/  UMOV UR18, UR19 ;  /* 0x0000001300127c82 */ /* 0x000fe20008000000 */
[----:B------:R-:W-:-:S02]  /*1340*/  @UP2 USHF.R.U32.HI UR6, URZ, UR9, UR7 ;  /* 0x00000009ff062299 */ /* 0x000fc40008011607 */
[----:B------:R-:W-:Y:S02]  /*1350*/  USHF.R.U32.HI UR13, URZ, UR13, UR18 ;  /* 0x0000000dff0d7299 */ /* 0x000fe40008011612 */
[----:B------:R-:W-:Y:S02]  /*1360*/  USEL UR4, UR20, UR24, !UP0 ;  /* 0x0000001814047287 */ /* 0x000fe4000c000000 */
[----:B------:R-:W-:Y:S02]  /*1370*/  UIMAD UR7, UR5, UR21, URZ ;  /* 0x00000015050772a4 */ /* 0x000fe4000f8e02ff */
[----:B------:R-:W-:Y:S02]  /*1380*/  USEL UR5, UR16, UR13, !UP1 ;  /* 0x0000000d10057287 */ /* 0x000fe4000c800000 */
[----:B------:R-:W-:Y:S02]  /*1390*/  UIMAD UR12, UR6, UR21, URZ ;  /* 0x00000015060c72a4 */ /* 0x000fe4000f8e02ff */
[----:B------:R-:W-:-:S02]  /*13a0*/  UISETP.GE.AND UP0, UPT, UR4, UR7, UPT ;  /* 0x000000070400728c */ /* 0x000fc4000bf06270 */
[----:B------:R-:W-:Y:S02]  /*13b0*/  UIMAD.WIDE.U32 UR10, UR4, UR8, URZ ;  /* 0x00000008040a72a5 */ /* 0x000fe4000f8e00ff */
[----:B------:R-:W-:Y:S02]  /*13c0*/  UISETP.GE.OR UP0, UPT, UR5, UR12, UP0 ;  /* 0x0000000c0500728c */ /* 0x000fe40008706670 */
[----:B------:R-:W-:Y:S02]  /*13d0*/  UIMAD.WIDE.U32 UR12, UR5, UR8, URZ ;  /* 0x00000008050c72a5 */ /* 0x000fe4000f8e00ff */
[----:B------:R-:W-:Y:S01]  /*13e0*/  UIADD3 UR10, UPT, UPT, -UR4, URZ, URZ ;  /* 0x000000ff040a7290 */ /* 0x000fe2000fffe1ff */
[----:B------:R-:W-:Y:S01]  /*13f0*/  UMOV UR8, UR11 ;  /* 0x0000000b00087c82 */ /* 0x000fe20008000000 */
[----:B------:R-:W-:Y:S02]  /*1400*/  UIADD3 UR11, UPT, UPT, -UR5, URZ, URZ ;  /* 0x000000ff050b7290 */ /* 0x000fe4000fffe1ff */
[----:B------:R-:W-:-:S03]  /*1410*/  USHF.R.U32.HI UR8, URZ, UR9, UR8 ;  /* 0x00000009ff087299 */ /* 0x000fc60008011608 */
[----:B------:R-:W-:Y:S01]  /*1420*/  @!UP0 UMOV UR7, UR13 ;  /* 0x0000000d00078c82 */ /* 0x000fe20008000000 */
[----:B------:R-:W-:Y:S02]  /*1430*/  UIMAD UR20, UR14, UR10, UR20 ;  /* 0x0000000a0e1472a4 */ /* 0x000fe4000f8e0214 */
[----:B------:R-:W-:Y:S02]  /*1440*/  USEL UR8, UR4, UR8, !UP2 ;  /* 0x0000000804087287 */ /* 0x000fe4000d000000 */
[----:B------:R-:W-:Y:S02]  /*1450*/  @!UP0 USHF.R.U32.HI UR7, URZ, UR9, UR7 ;  /* 0x00000009ff078299 */ /* 0x000fe40008011607 */
[----:B------:R-:W-:Y:S02]  /*1460*/  UIADD3 UR9, UPT, UPT, -UR8, URZ, URZ ;  /* 0x000000ff08097290 */ /* 0x000fe4000fffe1ff */
[----:B------:R-:W-:Y:S02]  /*1470*/  @!UP0 USEL UR7, UR5, UR7, !UP2 ;  /* 0x0000000705078287 */ /* 0x000fe4000d000000 */
[----:B------:R-:W-:-:S02]  /*1480*/  UIMAD UR9, UR21, UR9, UR4 ;  /* 0x00000009150972a4 */ /* 0x000fc4000f8e0204 */
[----:B------:R-:W-:Y:S02]  /*1490*/  @!UP0 UIADD3 UR8, UPT, UPT, UR8, -UR7, URZ ;  /* 0x8000000708088290 */ /* 0x000fe4000fffe0ff */
[----:B------:R-:W-:Y:S02]  /*14a0*/  @!UP0 UIMAD UR6, UR9, UR6, UR7 ;  /* 0x00000006090682a4 */ /* 0x000fe4000f8e0207 */
[----:B------:R-:W-:Y:S02]  /*14b0*/  @!UP0 UIMAD UR4, UR8, UR21, UR5 ;  /* 0x00000015080482a4 */ /* 0x000fe4000f8e0205 */
[----:B------:R-:W-:Y:S02]  /*14c0*/  UIMAD UR16, UR26, UR11, UR16 ;  /* 0x0000000b1a1072a4 */ /* 0x000fe4000f8e0210 */
[----:B------:R-:W-:Y:S01]  /*14d0*/  UIMAD UR20, UR4, UR14, UR20 ;  /* 0x0000000e041472a4 */ /* 0x000fe2000f8e0214 */
[----:B------:R-:W-:Y:S02]  /*14e0*/  @!UP0 UMOV UR5, UR6 ;  /* 0x0000000600058c82 */ /* 0x000fe40008000000 */
[----:B------:R-:W-:-:S12]  /*14f0*/  UIMAD UR16, UR5, UR26, UR16 ;  /* 0x0000001a051072a4 */ /* 0x000fd8000f8e0210 */
.L_x_19:
[----:B------:R-:W-:Y:S02]  /*1500*/  UISETP.NE.AND UP1, UPT, UR27, 0x1, UPT ;  /* 0x000000011b00788c */ /* 0x000fe4000bf25270 */
[----:B------:R-:W-:Y:S02]  /*1510*/  UISETP.NE.AND UP0, UPT, UR17, 0x2, UPT ;  /* 0x000000021100788c */ /* 0x000fe4000bf05270 */
[----:B------:R-:W-:-:S05]  /*1520*/  ULOP3.LUT UR28, UR28, 0x1000, URZ, 0xc0, !UPT ;  /* 0x000010001c1c7892 */ /* 0x000fca000f8ec0ff */
[----:B------:R-:W-:Y:S07]  /*1530*/  BRA.U UP1, `(.L_x_20) ;  /* 0x0000000101447547 */ /* 0x000fee000b800000 */
[----:B------:R-:W1:Y:S01]  /*1540*/  LDCU.128 UR8, c[0x0][0xb10] ;  /* 0x00016200ff0877ac */ /* 0x000e620008000c00 */
[----:B------:R-:W2:Y:S01]  /*1550*/  LDCU UR12, c[0x0][0xb0c] ;  /* 0x00016180ff0c77ac */ /* 0x000ea20008000800 */
[----:B------:R-:W3:Y:S01]  /*1560*/  LDCU UR13, c[0x0][0xb20] ;  /* 0x00016400ff0d77ac */ /* 0x000ee20008000800 */
[----:B-1----:R-:W-:Y:S02]  /*1570*/  UIMAD.WIDE.U32 UR6, UR16, UR8, URZ ;  /* 0x00000008100672a5 */ /* 0x002fe4000f8e00ff */
[----:B------:R-:W-:Y:S02]  /*1580*/  UIMAD.WIDE.U32 UR4, UR20, UR11, URZ ;  /* 0x0000000b140472a5 */ /* 0x000fe4000f8e00ff */
[----:B--2---:R-:W-:Y:S02]  /*1590*/  UISETP.NE.AND UP2, UPT, UR12, 0x1, UPT ;  /* 0x000000010c00788c */ /* 0x004fe4000bf45270 */
[----:B------:R-:W-:Y:S01]  /*15a0*/  UISETP.NE.AND UP1, UPT, UR10, 0x1, UPT ;  /* 0x000000010a00788c */ /* 0x000fe2000bf25270 */
[----:B------:R-:W-:-:S02]  /*15b0*/  UMOV UR6, UR7 ;  /* 0x0000000700067c82 */ /* 0x000fc40008000000 */
[----:B------:R-:W-:Y:S01]  /*15c0*/  UMOV UR4, UR5 ;  /* 0x0000000500047c82 */ /* 0x000fe20008000000 */
[----:B------:R-:W-:Y:S02]  /*15d0*/  USHF.R.U32.HI UR6, URZ, UR9, UR6 ;  /* 0x00000009ff067299 */ /* 0x000fe40008011606 */
[----:B---3--:R-:W-:Y:S02]  /*15e0*/  USHF.R.U32.HI UR4, URZ, UR13, UR4 ;  /* 0x0000000dff047299 */ /* 0x008fe40008011604 */
[----:B------:R-:W-:Y:S02]  /*15f0*/  USEL UR5, UR16, UR6, !UP2 ;  /* 0x0000000610057287 */ /* 0x000fe4000d000000 */
[----:B------:R-:W-:-:S04]  /*1600*/  USEL UR4, UR20, UR4, !UP1 ;  /* 0x0000000414047287 */ /* 0x000fc8000c800000 */
[----:B------:R-:W-:Y:S02]  /*1610*/  UIADD3 UR6, UPT, UPT, UR5, -UR4, URZ ;  /* 0x8000000405067290 */ /* 0x000fe4000fffe0ff */
[----:B------:R-:W-:Y:S02]  /*1620*/  UIADD3 UR4, UPT, UPT, -UR5, UR4, URZ ;  /* 0x0000000405047290 */ /* 0x000fe4000fffe1ff */
[----:B------:R-:W-:Y:S02]  /*1630*/  UIMAD UR20, UR6, UR10, UR20 ;  /* 0x0000000a061472a4 */ /* 0x000fe4000f8e0214 */
[----:B------:R-:W-:-:S12]  /*1640*/  UIMAD UR16, UR4, UR12, UR16 ;  /* 0x0000000c041072a4 */ /* 0x000fd8000f8e0210 */
.L_x_20:
[----:B------:R-:W-:Y:S05]  /*1650*/  BRA.U !UP5, `(.L_x_21) ;  /* 0x000000010d0c7547 */ /* 0x000fea000b800000 */
[----:B------:R-:W-:Y:S01]  /*1660*/  UCGABAR_WAIT ;  /* 0x0000000000007dc7 */ /* 0x000fe20008000000 */
[----:B------:R-:W-:Y:S01]  /*1670*/  CCTL.IVALL ;  /* 0x00000000ff00798f */ /* 0x000fe20002000000 */
[----:B------:R-:W-:Y:S05]  /*1680*/  BRA `(.L_x_22) ;  /* 0x0000000000047947 */ /* 0x000fea0003800000 */
.L_x_21:
[----:B------:R-:W-:Y:S06]  /*1690*/  BAR.SYNC.DEFER_BLOCKING 0x0 ;  /* 0x0000000000007b1d */ /* 0x000fec0000010000 */
.L_x_22:
[----:B------:R-:W-:Y:S05]  /*16a0*/  BRA.U UP0, `(.L_x_23) ;  /* 0x0000001500447547 */ /* 0x000fea000b800000 */
[----:B------:R-:W1:Y:S01]  /*16b0*/  LDCU UR6, c[0x0][0x38c] ;  /* 0x00007180ff0677ac */ /* 0x000e620008000800 */
[----:B------:R-:W2:Y:S01]  /*16c0*/  S2UR UR8, SR_CgaCtaId ;  /* 0x00000000000879c3 */ /* 0x000ea20000008800 */
[----:B------:R-:W-:Y:S01]  /*16d0*/  PLOP3.LUT P1, PT, PT, PT, UP3, 0x80, 0x8 ;  /* 0x000000000008781c */ /* 0x000fe20003f2f038 */
[----:B------:R-:W-:Y:S01]  /*16e0*/  IMAD.MOV.U32 R12, RZ, RZ, 0x1 ;  /* 0x00000001ff0c7424 */ /* 0x000fe200078e00ff */
[----:B------:R-:W-:Y:S01]  /*16f0*/  UMOV UR7, 0x400 ;  /* 0x0000040000077882 */ /* 0x000fe20000000000 */
[----:B------:R-:W-:Y:S01]  /*1700*/  UISETP.NE.AND UP1, UPT, UR17, URZ, UPT ;  /* 0x000000ff1100728c */ /* 0x000fe2000bf25270 */
[----:B------:R-:W-:Y:S02]  /*1710*/  ISETP.EQ.OR P2, PT, R0, RZ, P3 ;  /* 0x000000ff0000720c */ /* 0x000fe40001f42670 */
[----:B------:R-:W-:Y:S02]  /*1720*/  CS2R R10, SRZ ;  /* 0x00000000000a7805 */ /* 0x000fe4000001ff00 */
[----:B------:R-:W-:Y:S01]  /*1730*/  PLOP3.LUT P1, PT, P1, PT, PT, 0x8, 0x80 ;  /* 0x000000000080781c */ /* 0x000fe20000f2e170 */
[----:B------:R-:W-:Y:S01]  /*1740*/  IMAD.MOV.U32 R9, RZ, RZ, RZ ;  /* 0x000000ffff097224 */ /* 0x000fe200078e00ff */
[----:B------:R-:W3:Y:S01]  /*1750*/  LDCU UR40, c[0x0][0x370] ;  /* 0x00006e00ff2877ac */ /* 0x000ee20008000800 */
[----:B------:R-:W-:Y:S01]  /*1760*/  IMAD.MOV.U32 R8, RZ, RZ, 0x1 ;  /* 0x00000001ff087424 */ /* 0x000fe200078e00ff */
[----:B------:R-:W4:Y:S01]  /*1770*/  LDCU.64 UR26, c[0x0][0x348] ;  /* 0x00006900ff1a77ac */ /* 0x000f220008000a00 */
[----:B-1----:R-:W-:-:S02]  /*1780*/  UIADD3 UR5, UPT, UPT, UR6, 0x7f, URZ ;  /* 0x0000007f06057890 */ /* 0x002fc4000fffe0ff */
[----:B------:R-:W-:Y:S02]  /*1790*/  USHF.R.U32.HI UR45, URZ, 0x7, UR28 ;  /* 0x00000007ff2d7899 */ /* 0x000fe4000801161c */
[----:B------:R-:W-:Y:S02]  /*17a0*/  USHF.R.S32.HI UR4, URZ, 0x1f, UR5 ;  /* 0x0000001fff047899 */ /* 0x000fe40008011405 */
[----:B------:R-:W-:Y:S02]  /*17b0*/  UIADD3 UR46, UPT, UPT, UR6, 0xfe, URZ ;  /* 0x000000fe062e7890 */ /* 0x000fe4000fffe0ff */
[----:B------:R-:W-:Y:S02]  /*17c0*/  ULEA.HI UR4, UR4, UR5, URZ, 0x7 ;  /* 0x0000000504047291 */ /* 0x000fe4000f8f38ff */
[----:B--2---:R-:W-:Y:S02]  /*17d0*/  ULEA UR7, UR8, UR7, 0x18 ;  /* 0x0000000708077291 */ /* 0x004fe4000f8ec0ff */
[----:B------:R-:W-:-:S02]  /*17e0*/  USHF.R.S32.HI UR43, URZ, 0x7, UR4 ;  /* 0x00000007ff2b7899 */ /* 0x000fc40008011404 */
[----:B------:R-:W-:Y:S02]  /*17f0*/  UIADD3 UR4, UPT, UPT, UR6, -0x1, URZ ;  /* 0xffffffff06047890 */ /* 0x000fe4000fffe0ff */
[----:B------:R-:W-:Y:S02]  /*1800*/  UISETP.LT.U32.AND UP0, UPT, UR43, 0x8, UPT ;  /* 0x000000082b00788c */ /* 0x000fe4000bf01070 */
[----:B------:R-:W-:Y:S02]  /*1810*/  UISETP.GE.U32.AND UP2, UPT, UR4, -0xff, UPT ;  /* 0xffffff010400788c */ /* 0x000fe4000bf46070 */
[----:B------:R-:W-:Y:S01]  /*1820*/  USEL UR41, UR43, 0x8, UP0 ;  /* 0x000000082b297887 */ /* 0x000fe20008000000 */
[----:B------:R-:W1:Y:S03]  /*1830*/  LDCU UR39, c[0x0][0x374] ;  /* 0x00006e80ff2777ac */ /* 0x000e660008000800 */
[----:B------:R-:W-:-:S02]  /*1840*/  UIADD3 UR21, UPT, UPT, UR41, -0x1, URZ ;  /* 0xffffffff29157890 */ /* 0x000fc4000fffe0ff */
[----:B------:R-:W-:-:S03]  /*1850*/  USEL UR24, UR38, 0x2, UP1 ;  /* 0x0000000226187887 */ /* 0x000fc60008800000 */
[----:B------:R-:W-:Y:S02]  /*1860*/  @UP2 UIADD3 UR21, UPT, UPT, UR41, URZ, URZ ;  /* 0x000000ff29152290 */ /* 0x000fe4000fffe0ff */
[----:B------:R-:W-:Y:S02]  /*1870*/  UIADD3 UR29, UPT, UPT, UR7, 0x4400, UR28 ;  /* 0x00004400071d7890 */ /* 0x000fe4000fffe01c */
[----:B------:R-:W-:Y:S02]  /*1880*/  UIADD3 UR44, UPT, UPT, UR43, -UR41, URZ ;  /* 0x800000292b2c7290 */ /* 0x000fe4000fffe0ff */
[----:B------:R-:W-:Y:S01]  /*1890*/  UIADD3 UR21, UPT, UPT, UR21, 0x1, URZ ;  /* 0x0000000115157890 */ /* 0x000fe2000fffe0ff */
[----:B---34-:R-:W-:-:S11]  /*18a0*/  UMOV UR5, URZ ;  /* 0x000000ff00057c82 */ /* 0x018fd60008000000 */
.L_x_43:
[----:B------:R-:W2:Y:S02]  /*18b0*/  S2UR UR4, SR_CgaCtaId ;  /* 0x00000000000479c3 */ /* 0x000ea40000008800 */
[----:B--2---:R-:W-:-:S09]  /*18c0*/  UISETP.NE.AND UP0, UPT, UR4, URZ, UPT ;  /* 0x000000ff0400728c */ /* 0x004fd2000bf05270 */
[----:B-1----:R-:W-:Y:S05]  /*18d0*/  BRA.U UP0, `(.L_x_24) ;  /* 0x0000000100287547 */ /* 0x002fea000b800000 */
[----:B------:R-:W-:Y:S02]  /*18e0*/  LEA R0, R9, UR7, 0x3 ;  /* 0x0000000709007c11 */ /* 0x000fe4000f8e18ff */
[----:B------:R-:W-:-:S04]  /*18f0*/  SHF.L.U32 R3, R8, 0x1f, RZ ;  /* 0x0000001f08037819 */ /* 0x000fc800000006ff */
[----:B------:R-:W2:Y:S02]  /*1900*/  SYNCS.PHASECHK.TRANS64.TRYWAIT P0, [R0+URZ+0x120], R3 ;  /* 0x00012003000075a7 */ /* 0x000ea400080011ff */
[----:B--2---:R-:W-:Y:S05]  /*1910*/  @!P0 BRA `(.L_x_25) ;  /* 0x0000006000808947 */ /* 0x004fea0003800000 */
.L_x_117:
[----:B------:R3:W-:Y:S01]  /*1920*/  SYNCS.ARRIVE.TRANS64.A1T0 RZ, [R0+URZ+0x110], RZ ;  /* 0x000110ff00ff79a7 */ /* 0x0007e200081000ff */
[----:B------:R-:W-:-:S05]  /*1930*/  VIADD R9, R9, 0x1 ;  /* 0x0000000109097836 */ /* 0x000fca0000000000 */
[----:B------:R-:W-:-:S04]  /*1940*/  ISETP.NE.AND P0, PT, R9, 0x2, PT ;  /* 0x000000020900780c */ /* 0x000fc80003f05270 */
[----:B--2---:R-:W-:Y:S02]  /*1950*/  SEL R3, RZ, 0x1, P0 ;  /* 0x00000001ff037807 */ /* 0x004fe40000000000 */
[----:B------:R-:W-:Y:S02]  /*1960*/  SEL R9, R9, RZ, P0 ;  /* 0x000000ff09097207 */ /* 0x000fe40000000000 */
[----:B------:R-:W-:-:S07]  /*1970*/  LOP3.LUT R8, R8, R3, RZ, 0x3c, !PT ;  /* 0x0000000308087212 */ /* 0x000fce00078e3cff */
.L_x_24:
[----:B------:R-:W-:Y:S01]  /*1980*/  ULEA UR4, UR5, UR7, 0x3 ;  /* 0x0000000705047291 */ /* 0x000fe2000f8e18ff */
[----:B---3--:R-:W-:Y:S01]  /*1990*/  SHF.L.U32 R0, R12, 0x1f, RZ ;  /* 0x0000001f0c007819 */ /* 0x008fe200000006ff */
[----:B------:R-:W-:Y:S02]  /*19a0*/  UISETP.GE.U32.AND UP0, UPT, UR46, 0xff, UPT ;  /* 0x000000ff2e00788c */ /* 0x000fe4000bf06070 */
[----:B------:R-:W-:Y:S02]  /*19b0*/  USHF.L.U32 UR11, UR20, 0x7, URZ ;  /* 0x00000007140b7899 */ /* 0x000fe400080006ff */
[----:B------:R-:W-:Y:S01]  /*19c0*/  ULEA UR35, UR16, UR45, 0x6 ;  /* 0x0000002d10237291 */ /* 0x000fe2000f8e30ff */
[----:B------:R-:W-:Y:S02]  /*19d0*/  UMOV UR13, URZ ;  /* 0x000000ff000d7c82 */ /* 0x000fe40008000000 */
[----:B------:R2:W3:Y:S02]  /*19e0*/  SYNCS.PHASECHK.TRANS64.TRYWAIT P0, [UR4+0x40], R0 ;  /* 0x00004000ff0075a7 */ /* 0x0004e40008001104 */
[----:B------:R-:W-:Y:S07]  /*19f0*/  BRA.U !UP0, `(.L_x_26) ;  /* 0x0000000108bc7547 */ /* 0x000fee000b800000 */
[----:B------:R-:W-:Y:S01]  /*1a00*/  UMOV UR6, URZ ;  /* 0x000000ff00067c82 */ /* 0x000fe20008000000 */
[----:B------:R-:W-:-:S05]  /*1a10*/  UMOV UR4, UR5 ;  /* 0x0000000500047c82 */ /* 0x000fca0008000000 */
.L_x_32:
[----:B------:R-:W-:Y:S01]  /*1a20*/  ULEA UR33, UR4, UR7, 0x3 ;  /* 0x0000000704217291 */ /* 0x000fe2000f8e18ff */
[----:B---3--:R-:W-:Y:S01]  /*1a30*/  @!P3 MOV R2, 0x6000 ;  /* 0x000060000002b802 */ /* 0x008fe20000000f00 */
[----:B-1-3--:R-:W-:Y:S10]  /*1a40*/  @P0 BRA `(.L_x_27) ;  /* 0x00000000000c0947 */ /* 0x00aff40003800000 */
[----:B------:R-:W-:-:S04]  /*1a50*/  SHF.L.U32 R3, R12, 0x1f, RZ ;  /* 0x0000001f0c037819 */ /* 0x000fc800000006ff */
[----:B------:R-:W3:Y:S02]  /*1a60*/  SYNCS.PHASECHK.TRANS64.TRYWAIT P0, [UR33+0x40], R3 ;  /* 0x00004003ff0075a7 */ /* 0x000ee40008001121 */
[----:B---3--:R-:W-:Y:S05]  /*1a70*/  @!P0 BRA `(.L_x_28) ;  /* 0x00000060003c8947 */ /* 0x008fea0003800000 */
.L_x_27:
[----:B------:R3:W-:Y:S01]  /*1a80*/  @!P3 SYNCS.ARRIVE.TRANS64 RZ, [UR33], R2 ;  /* 0x00000002ffffb9a7 */ /* 0x0007e20008000021 */
[----:B------:R-:W-:-:S04]  /*1a90*/  ULOP3.LUT UR5, UR24, 0x2, URZ, 0xfc, !UPT ;  /* 0x0000000218057892 */ /* 0x000fc8000f8efcff */
[----:B------:R-:W-:-:S09]  /*1aa0*/  UISETP.NE.AND UP0, UPT, UR5, 0x2, UPT ;  /* 0x000000020500788c */ /* 0x000fd2000bf05270 */
[----:B------:R-:W-:Y:S05]  /*1ab0*/  BRA.U UP0, `(.L_x_29) ;  /* 0x0000000100047547 */ /* 0x000fea000b800000 */
[----:B-1----:R-:W-:Y:S05]  /*1ac0*/  BPT.TRAP 0x1 ;  /* 0x000000040000795c */ /* 0x002fea0000300000 */
.L_x_29:
[----:B------:R-:W-:Y:S04]  /*1ad0*/  BSSY.RECONVERGENT B0, `(.L_x_30) ;  /* 0x0000003000007945 */ /* 0x000fe80003800200 */
[----:B------:R-:W-:Y:S05]  /*1ae0*/  @P2 BRA `(.L_x_31) ;  /* 0x0000000000042947 */ /* 0x000fea0003800000 */
[----:B-1----:R-:W-:Y:S05]  /*1af0*/  BPT.TRAP 0x1 ;  /* 0x000000040000795c */ /* 0x002fea0000300000 */
.L_x_31:
[----:B-1----:R-:W-:Y:S05]  /*1b00*/  BSYNC.RECONVERGENT B0 ;  /* 0x0000000000007941 */ /* 0x002fea0003800200 */
.L_x_30:
[----:B------:R-:W-:Y:S02]  /*1b10*/  UIADD3 UR5, UPT, UPT, UR4, 0x1, URZ ;  /* 0x0000000104057890 */ /* 0x000fe4000fffe0ff */
[----:B------:R-:W-:Y:S02]  /*1b20*/  ULEA UR32, UR4, UR28, 0xd ;  /* 0x0000001c04207291 */ /* 0x000fe4000f8e68ff */
[----:B------:R-:W-:Y:S02]  /*1b30*/  UISETP.NE.AND UP0, UPT, UR5, 0x8, UPT ;  /* 0x000000080500788c */ /* 0x000fe4000bf05270 */
[----:B------:R-:W-:Y:S02]  /*1b40*/  UIADD3 UR16, UP1, UPT, UR26, 0x80, URZ ;  /* 0x000000801a107890 */ /* 0x000fe4000ff3e0ff */
[----:B------:R-:W-:Y:S02]  /*1b50*/  USEL UR9, URZ, 0x1, UP0 ;  /* 0x00000001ff097887 */ /* 0x000fe40008000000 */
[----:B------:R-:W-:-:S02]  /*1b60*/  USEL UR5, UR5, URZ, UP0 ;  /* 0x000000ff05057287 */ /* 0x000fc40008000000 */
[----:B------:R-:W-:Y:S02]  /*1b70*/  UIADD3 UR14, UP0, UPT, UR26, 0x180, URZ ;  /* 0x000001801a0e7890 */ /* 0x000fe4000ff1e0ff */
[----:B------:R-:W-:Y:S01]  /*1b80*/  ULEA UR8, UR5, UR7, 0x3 ;  /* 0x0000000705087291 */ /* 0x000fe2000f8e18ff */
[----:B------:R-:W-:Y:S01]  /*1b90*/  LOP3.LUT R12, R12, UR9, RZ, 0x3c, !PT ;  /* 0x000000090c0c7c12 */ /* 0x000fe2000f8e3cff */
[----:B------:R-:W-:Y:S02]  /*1ba0*/  USHF.L.U32 UR34, UR6, 0x7, URZ ;  /* 0x0000000706227899 */ /* 0x000fe400080006ff */
[----:B------:R-:W-:Y:S01]  /*1bb0*/  UIADD3.X UR17, UPT, UPT, URZ, UR27, URZ, UP1, !UPT ;  /* 0x0000001bff117290 */ /* 0x000fe20008ffe4ff */
[----:B--2---:R-:W-:Y:S01]  /*1bc0*/  SHF.L.U32 R0, R12, 0x1f, RZ ;  /* 0x0000001f0c007819 */ /* 0x004fe200000006ff */
[----:B------:R-:W-:Y:S02]  /*1bd0*/  UIADD3 UR32, UPT, UPT, UR7, 0x4400, UR32 ;  /* 0x0000440007207890 */ /* 0x000fe4000fffe020 */
[----:B------:R-:W-:Y:S01]  /*1be0*/  UIADD3.X UR15, UPT, UPT, URZ, UR27, URZ, UP0, !UPT ;  /* 0x0000001bff0f7290 */ /* 0x000fe200087fe4ff */
[----:B------:R4:W1:Y:S01]  /*1bf0*/  SYNCS.PHASECHK.TRANS64.TRYWAIT P0, [UR8+0x40], R0 ;  /* 0x00004000ff0075a7 */ /* 0x0008620008001108 */
[----:B------:R-:W-:Y:S01]  /*1c00*/  ULEA UR8, UR4, UR7, 0xe ;  /* 0x0000000704087291 */ /* 0x000fe2000f8e70ff */
[----:B------:R-:W-:Y:S01]  /*1c10*/  UMOV UR13, 0x30000 ;  /* 0x00030000000d7882 */ /* 0x000fe20000000000 */
[----:B------:R-:W-:-:S02]  /*1c20*/  UMOV UR18, 0x0 ;  /* 0x0000000000127882 */ /* 0x000fc40000000000 */
[----:B------:R-:W-:Y:S01]  /*1c30*/  UIADD3 UR8, UPT, UPT, UR8, 0x14400, URZ ;  /* 0x0001440008087890 */ /* 0x000fe2000fffe0ff */
[----:B------:R-:W-:Y:S01]  /*1c40*/  UMOV UR19, 0x10000000 ;  /* 0x1000000000137882 */ /* 0x000fe20000000000 */
[----:B------:R-:W-:Y:S01]  /*1c50*/  UMOV UR12, UR36 ;  /* 0x00000024000c7c82 */ /* 0x000fe20008000000 */
[----:B------:R-:W-:Y:S01]  /*1c60*/  UMOV UR9, UR33 ;  /* 0x0000002100097c82 */ /* 0x000fe20008000000 */
[----:B------:R-:W-:Y:S01]  /*1c70*/  UMOV UR10, UR34 ;  /* 0x00000022000a7c82 */ /* 0x000fe20008000000 */
[----:B------:R2:W-:Y:S01]  /*1c80*/  UTMALDG.3D.MULTICAST [UR32], [UR16], UR13, desc[UR18] ;  /* 0x00001220100073b4 */ /* 0x0005e2000801180d */
[----:B------:R-:W-:Y:S01]  /*1c90*/  UIADD3 UR6, UPT, UPT, UR6, 0x1, URZ ;  /* 0x0000000106067890 */ /* 0x000fe2000fffe0ff */
[----:B------:R-:W-:-:S03]  /*1ca0*/  UMOV UR4, UR5 ;  /* 0x0000000500047c82 */ /* 0x000fc60008000000 */
[----:B------:R-:W-:Y:S01]  /*1cb0*/  UISETP.NE.AND UP0, UPT, UR6, UR21, UPT ;  /* 0x000000150600728c */ /* 0x000fe2000bf05270 */
[----:B------:R4:W-:Y:S01]  /*1cc0*/  UTMALDG.3D [UR8], [UR14], desc[UR18] ;  /* 0x000012080e0075b4 */ /* 0x0009e20008011000 */
[----:B--2---:R-:W-:-:S07]  /*1cd0*/  UMOV UR13, UR21 ;  /* 0x00000015000d7c82 */ /* 0x004fce0008000000 */
[----:B----4-:R-:W-:Y:S05]  /*1ce0*/  BRA.U UP0, `(.L_x_32) ;  /* 0xfffffffd004c7547 */ /* 0x010fea000b83ffff */
.L_x_26:
[----:B------:R-:W-:Y:S01]  /*1cf0*/  ULEA UR4, UR5, UR7, 0x3 ;  /* 0x0000000705047291 */ /* 0x000fe2000f8e18ff */
[----:B--2---:R-:W-:Y:S01]  /*1d00*/  SHF.L.U32 R0, R12, 0x1f, RZ ;  /* 0x0000001f0c007819 */ /* 0x004fe200000006ff */
[----:B------:R-:W-:Y:S01]  /*1d10*/  @!P1 SYNCS.ARRIVE.TRANS64.A1T0 RZ, [UR7+0xa8], RZ ;  /* 0x0000a8ffffff99a7 */ /* 0x000fe20008100007 */
[----:B------:R-:W-:-:S06]  /*1d20*/  UISETP.GT.AND UP0, UPT, UR43, UR41, UPT ;  /* 0x000000292b00728c */ /* 0x000fcc000bf04270 */
[----:B-1-3--:R1:W2:Y:S03]  /*1d30*/  SYNCS.PHASECHK.TRANS64.TRYWAIT P0, [UR4+0x40], R0 ;  /* 0x00004000ff0075a7 */ /* 0x00a2a60008001104 */
[----:B------:R-:W-:Y:S05]  /*1d40*/  BRA.U !UP0, `(.L_x_33) ;  /* 0x0000000108bc7547 */ /* 0x000fea000b800000 */
[----:B------:R-:W-:Y:S01]  /*1d50*/  UIADD3 UR25, UPT, UPT, UR44, UR13, URZ ;  /* 0x0000000d2c197290 */ /* 0x000fe2000fffe0ff */
[----:B------:R-:W-:-:S11]  /*1d60*/  UMOV UR4, UR5 ;  /* 0x0000000500047c82 */ /* 0x000fd60008000000 */
.L_x_39:
[----:B------:R-:W-:Y:S01]  /*1d70*/  ULEA UR17, UR4, UR7, 0x3 ;  /* 0x0000000704117291 */ /* 0x000fe2000f8e18ff */
[----:B--2---:R-:W-:Y:S01]  /*1d80*/  @!P3 MOV R2, 0x6000 ;  /* 0x000060000002b802 */ /* 0x004fe20000000f00 */
[----:B--2-4-:R-:W-:Y:S10]  /*1d90*/  @P0 BRA `(.L_x_34) ;  /* 0x00000000000c0947 */ /* 0x014ff40003800000 */
[----:B------:R-:W-:-:S04]  /*1da0*/  SHF.L.U32 R3, R12, 0x1f, RZ ;  /* 0x0000001f0c037819 */ /* 0x000fc800000006ff */
[----:B------:R-:W2:Y:S02]  /*1db0*/  SYNCS.PHASECHK.TRANS64.TRYWAIT P0, [UR17+0x40], R3 ;  /* 0x00004003ff0075a7 */ /* 0x000ea40008001111 */
[----:B--2---:R-:W-:Y:S05]  /*1dc0*/  @!P0 BRA `(.L_x_35) ;  /* 0x0000005c00808947 */ /* 0x004fea0003800000 */
.L_x_34:
[----:B------:R2:W-:Y:S01]  /*1dd0*/  @!P3 SYNCS.ARRIVE.TRANS64 RZ, [UR17], R2 ;  /* 0x00000002ffffb9a7 */ /* 0x0005e20008000011 */
[----:B------:R-:W-:-:S04]  /*1de0*/  ULOP3.LUT UR5, UR24, 0x2, URZ, 0xfc, !UPT ;  /* 0x0000000218057892 */ /* 0x000fc8000f8efcff */
[----:B------:R-:W-:-:S09]  /*1df0*/  UISETP.NE.AND UP0, UPT, UR5, 0x2, UPT ;  /* 0x000000020500788c */ /* 0x000fd2000bf05270 */
[----:B------:R-:W-:Y:S05]  /*1e00*/  BRA.U UP0, `(.L_x_36) ;  /* 0x0000000100047547 */ /* 0x000fea000b800000 */
[----:B------:R-:W-:Y:S05]  /*1e10*/  BPT.TRAP 0x1 ;  /* 0x000000040000795c */ /* 0x000fea0000300000 */
.L_x_36:
[----:B------:R-:W-:Y:S04]  /*1e20*/  BSSY.RECONVERGENT B0, `(.L_x_37) ;  /* 0x0000003000007945 */ /* 0x000fe80003800200 */
[----:B------:R-:W-:Y:S05]  /*1e30*/  @P2 BRA `(.L_x_38) ;  /* 0x0000000000042947 */ /* 0x000fea0003800000 */
[----:B------:R-:W-:Y:S05]  /*1e40*/  BPT.TRAP 0x1 ;  /* 0x000000040000795c */ /* 0x000fea0000300000 */
.L_x_38:
[----:B------:R-:W-:Y:S05]  /*1e50*/  BSYNC.RECONVERGENT B0 ;  /* 0x0000000000007941 */ /* 0x000fea0003800200 */
.L_x_37:
[----:B------:R-:W-:Y:S02]  /*1e60*/  UIADD3 UR5, UPT, UPT, UR4, 0x1, URZ ;  /* 0x0000000104057890 */ /* 0x000fe4000fffe0ff */
[----:B------:R-:W-:Y:S02]  /*1e70*/  UIADD3 UR14, UP1, UPT, UR26, 0x80, URZ ;  /* 0x000000801a0e7890 */ /* 0x000fe4000ff3e0ff */
[----:B------:R-:W-:Y:S02]  /*1e80*/  UISETP.NE.AND UP0, UPT, UR5, 0x8, UPT ;  /* 0x000000080500788c */ /* 0x000fe4000bf05270 */
[----:B------:R-:W-:Y:S02]  /*1e90*/  USHF.L.U32 UR18, UR13, 0x7, URZ ;  /* 0x000000070d127899 */ /* 0x000fe400080006ff */
[----:B------:R-:W-:Y:S02]  /*1ea0*/  USEL UR8, URZ, 0x1, UP0 ;  /* 0x00000001ff087887 */ /* 0x000fe40008000000 */
[----:B------:R-:W-:-:S02]  /*1eb0*/  USEL UR5, UR5, URZ, UP0 ;  /* 0x000000ff05057287 */ /* 0x000fc40008000000 */
[----:B------:R-:W-:Y:S02]  /*1ec0*/  UIADD3 UR22, UP0, UPT, UR26, 0x180, URZ ;  /* 0x000001801a167890 */ /* 0x000fe4000ff1e0ff */
[----:B------:R-:W-:Y:S01]  /*1ed0*/  LOP3.LUT R12, R12, UR8, RZ, 0x3c, !PT ;  /* 0x000000080c0c7c12 */ /* 0x000fe2000f8e3cff */
[----:B------:R-:W-:Y:S02]  /*1ee0*/  ULEA UR6, UR5, UR7, 0x3 ;  /* 0x0000000705067291 */ /* 0x000fe4000f8e18ff */
[----:B------:R-:W-:Y:S01]  /*1ef0*/  ULEA UR8, UR4, UR7, 0xe ;  /* 0x0000000704087291 */ /* 0x000fe2000f8e70ff */
[----:B-1----:R-:W-:Y:S01]  /*1f00*/  SHF.L.U32 R0, R12, 0x1f, RZ ;  /* 0x0000001f0c007819 */ /* 0x002fe200000006ff */
[----:B------:R-:W-:Y:S02]  /*1f10*/  ULEA UR16, UR4, UR29, 0xd ;  /* 0x0000001d04107291 */ /* 0x000fe4000f8e68ff */
[----:B------:R-:W-:Y:S02]  /*1f20*/  UIADD3.X UR15, UPT, UPT, URZ, UR27, URZ, UP1, !UPT ;  /* 0x0000001bff0f7290 */ /* 0x000fe40008ffe4ff */
[----:B------:R-:W-:Y:S01]  /*1f30*/  UIADD3 UR8, UPT, UPT, UR8, 0x14400, URZ ;  /* 0x0001440008087890 */ /* 0x000fe2000fffe0ff */
[----:B------:R3:W4:Y:S01]  /*1f40*/  SYNCS.PHASECHK.TRANS64.TRYWAIT P0, [UR6+0x40], R0 ;  /* 0x00004000ff0075a7 */ /* 0x0007220008001106 */
[----:B------:R-:W-:Y:S01]  /*1f50*/  UIADD3.X UR23, UPT, UPT, URZ, UR27, URZ, UP0, !UPT ;  /* 0x0000001bff177290 */ /* 0x000fe200087fe4ff */
[----:B------:R-:W-:Y:S01]  /*1f60*/  UMOV UR6, 0x30000 ;  /* 0x0003000000067882 */ /* 0x000fe20000000000 */
[----:B------:R-:W-:Y:S01]  /*1f70*/  UMOV UR30, 0x0 ;  /* 0x00000000001e7882 */ /* 0x000fe20000000000 */
[----:B------:R-:W-:Y:S01]  /*1f80*/  UMOV UR31, 0x10000000 ;  /* 0x10000000001f7882 */ /* 0x000fe20000000000 */
[----:B------:R-:W-:Y:S01]  /*1f90*/  UMOV UR19, UR35 ;  /* 0x0000002300137c82 */ /* 0x000fe20008000000 */
[----:B------:R-:W-:Y:S01]  /*1fa0*/  UMOV UR20, UR36 ;  /* 0x0000002400147c82 */ /* 0x000fe20008000000 */
[----:B------:R-:W-:Y:S01]  /*1fb0*/  UMOV UR12, UR36 ;  /* 0x00000024000c7c82 */ /* 0x000fe20008000000 */
[----:B------:R-:W-:Y:S01]  /*1fc0*/  UMOV UR9, UR17 ;  /* 0x0000001100097c82 */ /* 0x000fe20008000000 */
[----:B------:R-:W-:Y:S01]  /*1fd0*/  UMOV UR10, UR18 ;  /* 0x00000012000a7c82 */ /* 0x000fe20008000000 */
[----:B------:R3:W-:Y:S01]  /*1fe0*/  UTMALDG.3D.MULTICAST [UR16], [UR14], UR6, desc[UR30] ;  /* 0x00001e100e0073b4 */ /* 0x0007e20008011806 */
[----:B------:R-:W-:Y:S01]  /*1ff0*/  UIADD3 UR13, UPT, UPT, UR13, 0x1, URZ ;  /* 0x000000010d0d7890 */ /* 0x000fe2000fffe0ff */
[----:B------:R-:W-:-:S03]  /*2000*/  UMOV UR4, UR5 ;  /* 0x0000000500047c82 */ /* 0x000fc60008000000 */
[----:B------:R-:W-:Y:S01]  /*2010*/  UISETP.NE.AND UP0, UPT, UR13, UR25, UPT ;  /* 0x000000190d00728c */ /* 0x000fe2000bf05270 */
[----:B------:R3:W-:Y:S08]  /*2020*/  UTMALDG.3D [UR8], [UR22], desc[UR30] ;  /* 0x00001e08160075b4 */ /* 0x0007f00008011000 */
[----:B---3--:R-:W-:Y:S05]  /*2030*/  BRA.U UP0, `(.L_x_39) ;  /* 0xfffffffd004c7547 */ /* 0x008fea000b83ffff */
.L_x_33:
[C---:B------:R-:W-:Y:S01]  /*2040*/  LEA R3, R11.reuse, UR7, 0x3 ;  /* 0x000000070b037c11 */ /* 0x040fe2000f8e18ff */
[----:B------:R-:W-:Y:S01]  /*2050*/  NOP ;  /* 0x0000000000007918 */ /* 0x000fe20000000000 */
[----:B-1----:R-:W-:Y:S02]  /*2060*/  SHF.L.U32 R0, R10, 0x1f, RZ ;  /* 0x0000001f0a007819 */ /* 0x002fe400000006ff */
[----:B------:R-:W-:Y:S02]  /*2070*/  LEA R5, R11, UR7, 0x4 ;  /* 0x000000070b057c11 */ /* 0x000fe4000f8e20ff */
[----:B--2-4-:R-:W1:Y:S02]  /*2080*/  SYNCS.PHASECHK.TRANS64.TRYWAIT P0, [R3+URZ+0xb0], R0 ;  /* 0x0000b000030075a7 */ /* 0x014e6400080011ff */
[----:B-1----:R-:W-:Y:S05]  /*2090*/  @!P0 BRA `(.L_x_40) ;  /* 0x0000005800e48947 */ /* 0x002fea0003800000 */
.L_x_120:
[----:B------:R-:W2:Y:S01]  /*20a0*/  LDS.128 R4, [R5+0x140] ;  /* 0x0001400005047984 */ /* 0x000ea20000000c00 */
[----:B------:R-:W-:Y:S01]  /*20b0*/  UISETP.GE.AND UP0, UPT, UR42, 0x1, UPT ;  /* 0x000000012a00788c */ /* 0x000fe2000bf06270 */
[----:B------:R-:W-:Y:S01]  /*20c0*/  @!PT LDS RZ, [RZ] ;  /* 0x00000000fffff984 */ /* 0x000fe20000000800 */
[----:B------:R-:W-:Y:S01]  /*20d0*/  @!PT LDS RZ, [RZ] ;  /* 0x00000000fffff984 */ /* 0x000fe20000000800 */
[----:B------:R-:W-:Y:S01]  /*20e0*/  @!PT LDS RZ, [RZ] ;  /* 0x00000000fffff984 */ /* 0x000fe20000000800 */
[----:B------:R-:W-:Y:S01]  /*20f0*/  @!PT LDS RZ, [RZ] ;  /* 0x00000000fffff984 */ /* 0x000fe20000000800 */
[----:B------:R3:W-:Y:S06]  /*2100*/  MEMBAR.ALL.CTA ;  /* 0x0000000000007992 */ /* 0x0007ec0000008000 */
[----:B---3--:R-:W3:Y:S01]  /*2110*/  FENCE.VIEW.ASYNC.S ;  /* 0x00000000000073c6 */ /* 0x008ee20000000000 */
[----:B--2---:R-:W-:-:S13]  /*2120*/  LOP3.LUT P0, RZ, R6, 0x1, RZ, 0xc0, !PT ;  /* 0x0000000106ff7812 */ /* 0x004fda000780c0ff */
[----:B---3--:R-:W-:Y:S01]  /*2130*/  VOTEU.ANY UP1, P0 ;  /* 0x0000000000ff7886 */ /* 0x008fe20000020100 */
[----:B------:R-:W-:-:S13]  /*2140*/  PLOP3.LUT P0, PT, PT, PT, UP1, 0x80, 0x8 ;  /* 0x000000000008781c */ /* 0x000fda0003f0f018 */
[----:B-1----:R-:W-:Y:S02]  /*2150*/  @P0 LOP3.LUT R0, R5, 0xffff, RZ, 0xc0, !PT ;  /* 0x0000ffff05000812 */ /* 0x002fe400078ec0ff */
[----:B------:R-:W-:Y:S02]  /*2160*/  @P0 MOV R2, R4 ;  /* 0x0000000400020202 */ /* 0x000fe40000000f00 */
[----:B------:R-:W-:Y:S01]  /*2170*/  @P0 R2UR UR6, R0 ;  /* 0x00000000000602ca */ /* 0x000fe200000e0000 */
[----:B------:R-:W-:Y:S01]  /*2180*/  VIADD R0, R3, 0xc0 ;  /* 0x000000c003007836 */ /* 0x000fe20000000000 */
[----:B------:R-:W-:Y:S02]  /*2190*/  @P0 SHF.R.U32.HI R4, RZ, 0x10, R5 ;  /* 0x00000010ff040819 */ /* 0x000fe40000011605 */
[----:B------:R-:W-:Y:S02]  /*21a0*/  @P0 R2UR UR8, R2 ;  /* 0x00000000020802ca */ /* 0x000fe400000e0000 */
[----:B------:R-:W-:-:S02]  /*21b0*/  PRMT R0, RZ, 0x654, R0 ;  /* 0x00000654ff007816 */ /* 0x000fc40000000000 */
[----:B------:R-:W-:Y:S02]  /*21c0*/  @P0 R2UR UR4, R4 ;  /* 0x00000000040402ca */ /* 0x000fe400000e0000 */
[----:B------:R1:W-:Y:S03]  /*21d0*/  SYNCS.ARRIVE.TRANS64.RED.A1T0 RZ, [R0+URZ], RZ ;  /* 0x000000ff00ff79a7 */ /* 0x0003e600081004ff */
[----:B------:R-:W-:-:S04]  /*21e0*/  @UP1 UMOV UR37, UR6 ;  /* 0x0000000600251c82 */ /* 0x000fc80008000000 */
[----:B------:R-:W-:-:S04]  /*21f0*/  @UP1 UMOV UR38, UR8 ;  /* 0x0000000800261c82 */ /* 0x000fc80008000000 */
[----:B------:R-:W-:Y:S01]  /*2200*/  @UP1 UMOV UR36, UR4 ;  /* 0x0000000400241c82 */ /* 0x000fe20008000000 */
[----:B------:R-:W-:Y:S05]  /*2210*/  BRA.U !UP0, `(.L_x_41) ;  /* 0x0000000108d47547 */ /* 0x000fea000b800000 */
[----:B------:R-:W2:Y:S01]  /*2220*/  LDCU.128 UR12, c[0x0][0xb10] ;  /* 0x00016200ff0c77ac */ /* 0x000ea20008000c00 */
[----:B------:R-:W3:Y:S01]  /*2230*/  LDCU UR25, c[0x0][0xb20] ;  /* 0x00016400ff1977ac */ /* 0x000ee20008000800 */
[----:B------:R-:W4:Y:S01]  /*2240*/  LDCU UR20, c[0x0][0xb0c] ;  /* 0x00016180ff1477ac */ /* 0x000f220008000800 */
[----:B------:R-:W1:Y:S01]  /*2250*/  LDCU.64 UR10, c[0x0][0xb28] ;  /* 0x00016500ff0a77ac */ /* 0x000e620008000a00 */
[----:B------:R-:W-:Y:S02]  /*2260*/  UISETP.NE.AND UP3, UPT, UR42, 0x1, UPT ;  /* 0x000000012a00788c */ /* 0x000fe4000bf65270 */
[----:B--2---:R-:W-:Y:S02]  /*2270*/  UIMAD.WIDE.U32 UR16, UR39, UR15, URZ ;  /* 0x0000000f271072a5 */ /* 0x004fe4000f8e00ff */
[----:B------:R-:W-:Y:S02]  /*2280*/  UIMAD.WIDE.U32 UR8, UR40, UR12, URZ ;  /* 0x0000000c280872a5 */ /* 0x000fe4000f8e00ff */
[----:B------:R-:W-:-:S02]  /*2290*/  UISETP.NE.AND UP0, UPT, UR14, 0x1, UPT ;  /* 0x000000010e00788c */ /* 0x000fc4000bf05270 */
[----:B------:R-:W-:Y:S01]  /*22a0*/  UIMAD.WIDE.U32 UR22, UR37, UR15, URZ ;  /* 0x0000000f251672a5 */ /* 0x000fe2000f8e00ff */
[----:B------:R-:W-:Y:S02]  /*22b0*/  UMOV UR16, UR17 ;  /* 0x0000001100107c82 */ /* 0x000fe40008000000 */
[----:B------:R-:W-:Y:S01]  /*22c0*/  UMOV UR8, UR9 ;  /* 0x0000000900087c82 */ /* 0x000fe20008000000 */
[----:B---3--:R-:W-:Y:S02]  /*22d0*/  USHF.R.U32.HI UR16, URZ, UR25, UR16 ;  /* 0x00000019ff107299 */ /* 0x008fe40008011610 */
[----:B----4-:R-:W-:Y:S02]  /*22e0*/  UISETP.NE.AND UP2, UPT, UR20, 0x1, UPT ;  /* 0x000000011400788c */ /* 0x010fe4000bf45270 */
[----:B------:R-:W-:Y:S02]  /*22f0*/  USHF.R.U32.HI UR8, URZ, UR13, UR8 ;  /* 0x0000000dff087299 */ /* 0x000fe40008011608 */
[----:B------:R-:W-:-:S02]  /*2300*/  USEL UR6, UR39, UR16, !UP0 ;  /* 0x0000001027067287 */ /* 0x000fc4000c000000 */
[----:B------:R-:W-:Y:S02]  /*2310*/  USEL UR8, UR40, UR8, !UP2 ;  /* 0x0000000828087287 */ /* 0x000fe4000d000000 */
[----:B-1----:R-:W-:Y:S01]  /*2320*/  UIMAD.WIDE.U32 UR16, UR6, UR10, URZ ;  /* 0x0000000a061072a5 */ /* 0x002fe2000f8e00ff */
[----:B------:R-:W-:Y:S01]  /*2330*/  UMOV UR4, UR23 ;  /* 0x0000001700047c82 */ /* 0x000fe20008000000 */
[----:B------:R-:W-:Y:S02]  /*2340*/  UIMAD.WIDE.U32 UR18, UR38, UR12, URZ ;  /* 0x0000000c261272a5 */ /* 0x000fe4000f8e00ff */
[----:B------:R-:W-:-:S03]  /*2350*/  UIMAD.WIDE.U32 UR22, UR8, UR10, URZ ;  /* 0x0000000a081672a5 */ /* 0x000fc6000f8e00ff */
[----:B------:R-:W-:Y:S01]  /*2360*/  UMOV UR16, UR17 ;  /* 0x0000001100107c82 */ /* 0x000fe20008000000 */
[----:B------:R-:W-:Y:S02]  /*2370*/  USHF.R.U32.HI UR4, URZ, UR25, UR4 ;  /* 0x00000019ff047299 */ /* 0x000fe40008011604 */
[----:B------:R-:W-:Y:S01]  /*2380*/  @UP3 USHF.R.U32.HI UR6, URZ, UR11, UR16 ;  /* 0x0000000bff063299 */ /* 0x000fe20008011610 */
[----:B------:R-:W-:Y:S01]  /*2390*/  UMOV UR18, UR19 ;  /* 0x0000001300127c82 */ /* 0x000fe20008000000 */
[----:B------:R-:W-:Y:S01]  /*23a0*/  UMOV UR22, UR23 ;  /* 0x0000001700167c82 */ /* 0x000fe20008000000 */
[----:B------:R-:W-:Y:S02]  /*23b0*/  USHF.R.U32.HI UR13, URZ, UR13, UR18 ;  /* 0x0000000dff0d7299 */ /* 0x000fe40008011612 */
[----:B------:R-:W-:Y:S02]  /*23c0*/  USEL UR4, UR37, UR4, !UP0 ;  /* 0x0000000425047287 */ /* 0x000fe4000c000000 */
[----:B------:R-:W-:-:S02]  /*23d0*/  @UP3 USHF.R.U32.HI UR8, URZ, UR11, UR22 ;  /* 0x0000000bff083299 */ /* 0x000fc40008011616 */
[----:B------:R-:W-:Y:S02]  /*23e0*/  UIMAD UR9, UR42, UR6, URZ ;  /* 0x000000062a0972a4 */ /* 0x000fe4000f8e02ff */
[----:B------:R-:W-:Y:S02]  /*23f0*/  USEL UR6, UR38, UR13, !UP2 ;  /* 0x0000000d26067287 */ /* 0x000fe4000d000000 */
[----:B------:R-:W-:Y:S02]  /*2400*/  UIMAD UR12, UR42, UR8, URZ ;  /* 0x000000082a0c72a4 */ /* 0x000fe4000f8e02ff */
[----:B------:R-:W-:Y:S02]  /*2410*/  UISETP.GE.AND UP0, UPT, UR4, UR9, UPT ;  /* 0x000000090400728c */ /* 0x000fe4000bf06270 */
[----:B------:R-:W-:Y:S02]  /*2420*/  UIMAD.WIDE.U32 UR16, UR4, UR10, URZ ;  /* 0x0000000a041072a5 */ /* 0x000fe4000f8e00ff */
[----:B------:R-:W-:-:S02]  /*2430*/  UISETP.GE.OR UP0, UPT, UR6, UR12, UP0 ;  /* 0x0000000c0600728c */ /* 0x000fc40008706670 */
        /* <DEDUP_REMOVED lines=19> */
.L_x_41:
[----:B------:R-:W2:Y:S02]  /*2570*/  LDCU UR4, c[0x0][0xb30] ;  /* 0x00016600ff0477ac */ /* 0x000ea40008000800 */
[----:B--2---:R-:W-:-:S09]  /*2580*/  UISETP.NE.AND UP0, UPT, UR4, 0x1, UPT ;  /* 0x000000010400788c */ /* 0x004fd2000bf05270 */
[----:B------:R-:W-:Y:S05]  /*2590*/  BRA.U UP0, `(.L_x_42) ;  /* 0x0000000100447547 */ /* 0x000fea000b800000 */
[----:B------:R-:W2:Y:S01]  /*25a0*/  LDCU.128 UR12, c[0x0][0xb10] ;  /* 0x00016200ff0c77ac */ /* 0x000ea20008000c00 */
[----:B------:R-:W3:Y:S01]  /*25b0*/  LDCU UR16, c[0x0][0xb0c] ;  /* 0x00016180ff1077ac */ /* 0x000ee20008000800 */
[----:B------:R-:W4:Y:S01]  /*25c0*/  LDCU UR17, c[0x0][0xb20] ;  /* 0x00016400ff1177ac */ /* 0x000f220008000800 */
[----:B--2---:R-:W-:Y:S02]  /*25d0*/  UIMAD.WIDE.U32 UR10, UR38, UR12, URZ ;  /* 0x0000000c260a72a5 */ /* 0x004fe4000f8e00ff */
[----:B------:R-:W-:Y:S02]  /*25e0*/  UIMAD.WIDE.U32 UR8, UR37, UR15, URZ ;  /* 0x0000000f250872a5 */ /* 0x000fe4000f8e00ff */
[----:B---3--:R-:W-:Y:S02]  /*25f0*/  UISETP.NE.AND UP2, UPT, UR16, 0x1, UPT ;  /* 0x000000011000788c */ /* 0x008fe4000bf45270 */
[----:B------:R-:W-:Y:S01]  /*2600*/  UISETP.NE.AND UP0, UPT, UR14, 0x1, UPT ;  /* 0x000000010e00788c */ /* 0x000fe2000bf05270 */
[----:B------:R-:W-:-:S02]  /*2610*/  UMOV UR6, UR11 ;  /* 0x0000000b00067c82 */ /* 0x000fc40008000000 */
[----:B------:R-:W-:Y:S01]  /*2620*/  UMOV UR4, UR9 ;  /* 0x0000000900047c82 */ /* 0x000fe20008000000 */
[----:B------:R-:W-:Y:S02]  /*2630*/  USHF.R.U32.HI UR6, URZ, UR13, UR6 ;  /* 0x0000000dff067299 */ /* 0x000fe40008011606 */
[----:B----4-:R-:W-:Y:S02]  /*2640*/  USHF.R.U32.HI UR4, URZ, UR17, UR4 ;  /* 0x00000011ff047299 */ /* 0x010fe40008011604 */
[----:B------:R-:W-:Y:S02]  /*2650*/  USEL UR6, UR38, UR6, !UP2 ;  /* 0x0000000626067287 */ /* 0x000fe4000d000000 */
[----:B------:R-:W-:-:S04]  /*2660*/  USEL UR4, UR37, UR4, !UP0 ;  /* 0x0000000425047287 */ /* 0x000fc8000c000000 */
[----:B------:R-:W-:Y:S02]  /*2670*/  UIADD3 UR8, UPT, UPT, UR6, -UR4, URZ ;  /* 0x8000000406087290 */ /* 0x000fe4000fffe0ff */
[----:B------:R-:W-:Y:S02]  /*2680*/  UIADD3 UR4, UPT, UPT, -UR6, UR4, URZ ;  /* 0x0000000406047290 */ /* 0x000fe4000fffe1ff */
[----:B------:R-:W-:Y:S02]  /*2690*/  UIMAD UR37, UR8, UR14, UR37 ;  /* 0x0000000e082572a4 */ /* 0x000fe4000f8e0225 */
[----:B------:R-:W-:-:S12]  /*26a0*/  UIMAD UR38, UR4, UR16, UR38 ;  /* 0x00000010042672a4 */ /* 0x000fd8000f8e0226 */
.L_x_42:
[----:B------:R-:W-:Y:S01]  /*26b0*/  VIADD R11, R11, 0x1 ;  /* 0x000000010b0b7836 */ /* 0x000fe20000000000 */
[----:B------:R-:W-:Y:S01]  /*26c0*/  PLOP3.LUT P1, PT, PT, PT, PT, 0x80, 0x8 ;  /* 0x000000000008781c */ /* 0x000fe20003f2f070 */
[----:B------:R-:W-:Y:S02]  /*26d0*/  UIADD3 UR16, UPT, UPT, UR38, UR62, URZ ;  /* 0x0000003e26107290 */ /* 0x000fe4000fffe0ff */
[----:B------:R-:W-:Y:S01]  /*26e0*/  UIADD3 UR20, UPT, UPT, UR37, UR59, URZ ;  /* 0x0000003b25147290 */ /* 0x000fe2000fffe0ff */
[----:B------:R-:W-:-:S04]  /*26f0*/  ISETP.NE.AND P0, PT, R11, 0x2, PT ;  /* 0x000000020b00780c */ /* 0x000fc80003f05270 */
[----:B------:R-:W-:Y:S02]  /*2700*/  SEL R3, RZ, 0x1, P0 ;  /* 0x00000001ff037807 */ /* 0x000fe40000000000 */
[----:B------:R-:W-:Y:S02]  /*2710*/  SEL R11, R11, RZ, P0 ;  /* 0x000000ff0b0b7207 */ /* 0x000fe40000000000 */
[----:B------:R-:W-:Y:S01]  /*2720*/  LOP3.LUT R10, R10, R3, RZ, 0x3c, !PT ;  /* 0x000000030a0a7212 */ /* 0x000fe200078e3cff */
[----:B------:R-:W-:Y:S06]  /*2730*/  BRA.U UP1, `(.L_x_43) ;  /* 0xfffffff1015c7547 */ /* 0x000fec000b83ffff */
[----:B------:R-:W-:Y:S01]  /*2740*/  UIADD3 UR7, UPT, UPT, UR7, 0x40, URZ ;  /* 0x0000004007077890 */ /* 0x000fe2000fffe0ff */
[----:B------:R-:W-:-:S03]  /*2750*/  SHF.L.U32 R3, R12, 0x1f, RZ ;  /* 0x0000001f0c037819 */ /* 0x000fc600000006ff */
[----:B------:R-:W-:-:S09]  /*2760*/  ULEA UR4, UR5, UR7, 0x3 ;  /* 0x0000000705047291 */ /* 0x000fd2000f8e18ff */
[----:B------:R-:W2:Y:S02]  /*2770*/  SYNCS.PHASECHK.TRANS64.TRYWAIT P0, [UR4], R3 ;  /* 0x00000003ff0075a7 */ /* 0x000ea40008001104 */
[----:B--2---:R-:W-:Y:S05]  /*2780*/  @!P0 BRA `(.L_x_44) ;  /* 0x00000054003c8947 */ /* 0x004fea0003800000 */
.L_x_122:
[----:B------:R-:W-:-:S04]  /*2790*/  UIADD3 UR4, UPT, UPT, UR5, 0x1, URZ ;  /* 0x0000000105047890 */ /* 0x000fc8000fffe0ff */
[----:B------:R-:W-:-:S04]  /*27a0*/  UISETP.NE.AND UP0, UPT, UR4, 0x8, UPT ;  /* 0x000000080400788c */ /* 0x000fc8000bf05270 */
[----:B------:R-:W-:Y:S02]  /*27b0*/  USEL UR6, URZ, 0x1, UP0 ;  /* 0x00000001ff067887 */ /* 0x000fe40008000000 */
[----:B------:R-:W-:-:S04]  /*27c0*/  USEL UR4, UR4, URZ, UP0 ;  /* 0x000000ff04047287 */ /* 0x000fc80008000000 */
[----:B------:R-:W-:Y:S01]  /*27d0*/  ULEA UR5, UR4, UR7, 0x3 ;  /* 0x0000000704057291 */ /* 0x000fe2000f8e18ff */
[----:B------:R-:W-:-:S04]  /*27e0*/  LOP3.LUT R2, R12, UR6, RZ, 0x3c, !PT ;  /* 0x000000060c027c12 */ /* 0x000fc8000f8e3cff */
[----:B-1----:R-:W-:-:S04]  /*27f0*/  SHF.L.U32 R3, R2, 0x1f, RZ ;  /* 0x0000001f02037819 */ /* 0x002fc800000006ff */
[----:B------:R-:W1:Y:S02]  /*2800*/  SYNCS.PHASECHK.TRANS64.TRYWAIT P0, [UR5], R3 ;  /* 0x00000003ff0075a7 */ /* 0x000e640008001105 */
[----:B-1----:R-:W-:Y:S05]  /*2810*/  @!P0 BRA `(.L_x_45) ;  /* 0x0000005400308947 */ /* 0x002fea0003800000 */
.L_x_124:
        /* <DEDUP_REMOVED lines=9> */
.L_x_126:
        /* <DEDUP_REMOVED lines=9> */
.L_x_128:
        /* <DEDUP_REMOVED lines=9> */
.L_x_130:
        /* <DEDUP_REMOVED lines=9> */
.L_x_132:
        /* <DEDUP_REMOVED lines=9> */
.L_x_134:
[----:B------:R-:W-:-:S04]  /*2af0*/  UIADD3 UR4, UPT, UPT, UR4, 0x1, URZ ;  /* 0x0000000104047890 */ /* 0x000fc8000fffe0ff */
[----:B------:R-:W-:-:S04]  /*2b00*/  UISETP.NE.AND UP0, UPT, UR4, 0x8, UPT ;  /* 0x000000080400788c */ /* 0x000fc8000bf05270 */
[----:B------:R-:W-:Y:S02]  /*2b10*/  USEL UR5, URZ, 0x1, UP0 ;  /* 0x00000001ff057887 */ /* 0x000fe40008000000 */
[----:B------:R-:W-:-:S04]  /*2b20*/  USEL UR4, UR4, URZ, UP0 ;  /* 0x000000ff04047287 */ /* 0x000fc80008000000 */
[----:B------:R-:W-:Y:S01]  /*2b30*/  ULEA UR4, UR4, UR7, 0x3 ;  /* 0x0000000704047291 */ /* 0x000fe2000f8e18ff */
[----:B-1----:R-:W-:-:S04]  /*2b40*/  LOP3.LUT R3, R2, UR5, RZ, 0x3c, !PT ;  /* 0x0000000502037c12 */ /* 0x002fc8000f8e3cff */
[----:B------:R-:W-:Y:S01]  /*2b50*/  SHF.L.U32 R3, R3, 0x1f, RZ ;  /* 0x0000001f03037819 */ /* 0x000fe200000006ff */
[----:B------:R-:W-:-:S07]  /*2b60*/  IMAD.U32 R0, RZ, RZ, UR4 ;  /* 0x00000004ff007e24 */ /* 0x000fce000f8e00ff */
.L_x_51:
[----:B-1----:R1:W2:Y:S02]  /*2b70*/  SYNCS.PHASECHK.TRANS64.TRYWAIT P0, [R0+URZ], R3 ;  /* 0x00000003000075a7 */ /* 0x0022a400080011ff */
[----:B--2---:R-:W-:Y:S05]  /*2b80*/  @!P0 NANOSLEEP.SYNCS 0x989680 ;  /* 0x009896800000895d */ /* 0x004fea0003900000 */
[----:B------:R-:W2:Y:S02]  /*2b90*/  @!P0 SYNCS.PHASECHK.TRANS64 P0, [R0+URZ], R3 ;  /* 0x00000003000085a7 */ /* 0x000ea400080010ff */
[----:B--2---:R-:W-:Y:S05]  /*2ba0*/  @P0 EXIT ;  /* 0x000000000000094d */ /* 0x004fea0003800000 */
[----:B------:R-:W-:Y:S05]  /*2bb0*/  BRA `(.L_x_51) ;  /* 0xfffffffc00ec7947 */ /* 0x000fea000383ffff */
.L_x_23:
[----:B------:R-:W1:Y:S02]  /*2bc0*/  S2UR UR4, SR_CgaCtaId ;  /* 0x00000000000479c3 */ /* 0x000e640000008800 */
[----:B-1----:R-:W-:-:S04]  /*2bd0*/  UISETP.NE.AND UP0, UPT, UR4, URZ, UPT ;  /* 0x000000ff0400728c */ /* 0x002fc8000bf05270 */
[----:B------:R-:W-:-:S09]  /*2be0*/  UISETP.NE.OR UP0, UPT, UR17, 0x1, UP0 ;  /* 0x000000011100788c */ /* 0x000fd20008705670 */
[----:B------:R-:W-:Y:S05]  /*2bf0*/  BRA.U UP0, `(.L_x_52) ;  /* 0x00000005004c7547 */ /* 0x000fea000b800000 */
[----:B------:R-:W1:Y:S01]  /*2c00*/  S2UR UR5, SR_CgaCtaId ;  /* 0x00000000000579c3 */ /* 0x000e620000008800 */
[----:B------:R-:W-:Y:S01]  /*2c10*/  UMOV UR4, 0x400 ;  /* 0x0000040000047882 */ /* 0x000fe20000000000 */
[----:B------:R-:W-:Y:S01]  /*2c20*/  ISETP.GE.U32.AND P2, PT, R0, 0x2, PT ;  /* 0x000000020000780c */ /* 0x000fe20003f46070 */
[----:B------:R-:W-:Y:S01]  /*2c30*/  IMAD.MOV.U32 R12, RZ, RZ, 0x1 ;  /* 0x00000001ff0c7424 */ /* 0x000fe200078e00ff */
[----:B------:R-:W-:Y:S02]  /*2c40*/  CS2R R10, SRZ ;  /* 0x00000000000a7805 */ /* 0x000fe4000001ff00 */
[----:B------:R-:W-:Y:S01]  /*2c50*/  CS2R R8, SRZ ;  /* 0x0000000000087805 */ /* 0x000fe2000001ff00 */
[----:B-1----:R-:W-:-:S03]  /*2c60*/  ULEA UR6, UR5, UR4, 0x18 ;  /* 0x0000000405067291 */ /* 0x002fc6000f8ec0ff */
[----:B------:R-:W-:-:S09]  /*2c70*/  UMOV UR5, URZ ;  /* 0x000000ff00057c82 */ /* 0x000fd20008000000 */
.L_x_56:
[----:B------:R-:W-:Y:S02]  /*2c80*/  LEA R2, R8, UR6, 0x3 ;  /* 0x0000000608027c11 */ /* 0x000fe4000f8e18ff */
[----:B------:R-:W-:-:S03]  /*2c90*/  SHF.L.U32 R5, R9, 0x1f, RZ ;  /* 0x0000001f09057819 */ /* 0x000fc600000006ff */
[----:B------:R-:W-:Y:S01]  /*2ca0*/  VIADD R4, R2, 0x120 ;  /* 0x0000012002047836 */ /* 0x000fe20000000000 */
[----:B------:R-:W1:Y:S02]  /*2cb0*/  SYNCS.PHASECHK.TRANS64.TRYWAIT P0, [R2+URZ+0x110], R5 ;  /* 0x00011005020075a7 */ /* 0x000e6400080011ff */
[----:B-1----:R-:W-:Y:S05]  /*2cc0*/  @!P0 BRA `(.L_x_53) ;  /* 0x0000005000948947 */ /* 0x002fea0003800000 */
.L_x_135:
[----:B------:R-:W-:Y:S01]  /*2cd0*/  ULEA UR4, UR5, UR6, 0x3 ;  /* 0x0000000605047291 */ /* 0x000fe2000f8e18ff */
[----:B------:R-:W-:Y:S02]  /*2ce0*/  PRMT R4, RZ, 0x654, R4 ;  /* 0x00000654ff047816 */ /* 0x000fe40000000004 */
[----:B-1----:R-:W-:Y:S01]  /*2cf0*/  SHF.L.U32 R5, R12, 0x1f, RZ ;  /* 0x0000001f0c057819 */ /* 0x002fe200000006ff */
[----:B------:R-:W-:Y:S01]  /*2d00*/  UIADD3 UR7, UPT, UPT, UR4, 0xb0, URZ ;  /* 0x000000b004077890 */ /* 0x000fe2000fffe0ff */
[----:B------:R1:W-:Y:S05]  /*2d10*/  SYNCS.ARRIVE.TRANS64.RED.A1T0 RZ, [R4+URZ], RZ ;  /* 0x000000ff04ff79a7 */ /* 0x0003ea00081004ff */
[----:B------:R-:W-:Y:S01]  /*2d20*/  IMAD.U32 R7, RZ, RZ, UR7 ;  /* 0x00000007ff077e24 */ /* 0x000fe2000f8e00ff */
[----:B------:R-:W2:Y:S04]  /*2d30*/  SYNCS.PHASECHK.TRANS64.TRYWAIT P0, [UR4+0xc0], R5 ;  /* 0x0000c005ff0075a7 */ /* 0x000ea80008001104 */
[----:B------:R-:W-:Y:S01]  /*2d40*/  PRMT R6, R0, 0x654, R7 ;  /* 0x0000065400067816 */ /* 0x000fe20000000007 */
[----:B-1----:R-:W-:Y:S01]  /*2d50*/  @!P2 IMAD.MOV.U32 R4, RZ, RZ, 0x10 ;  /* 0x00000010ff04a424 */ /* 0x002fe200078e00ff */
[----:B--2---:R-:W-:Y:S06]  /*2d60*/  @!P0 BRA `(.L_x_54) ;  /* 0x0000005000808947 */ /* 0x004fec0003800000 */
.L_x_137:
[----:B------:R-:W-:Y:S01]  /*2d70*/  ULEA UR8, UR5, UR6, 0x4 ;  /* 0x0000000605087291 */ /* 0x000fe2000f8e20ff */
[----:B------:R-:W-:Y:S01]  /*2d80*/  SEL R3, R6, R3, !P2 ;  /* 0x0000000306037207 */ /* 0x000fe20005000000 */
[----:B------:R-:W-:Y:S01]  /*2d90*/  UIADD3 UR9, UPT, UPT, UR4, 0xb0, URZ ;  /* 0x000000b004097890 */ /* 0x000fe2000fffe0ff */
[----:B-1----:R-:W-:Y:S01]  /*2da0*/  LEA R2, R11, UR6, 0x3 ;  /* 0x000000060b027c11 */ /* 0x002fe2000f8e18ff */
[----:B------:R-:W-:Y:S01]  /*2db0*/  UIADD3 UR8, UPT, UPT, UR8, 0x140, URZ ;  /* 0x0000014008087890 */ /* 0x000fe2000fffe0ff */
[----:B------:R-:W-:Y:S01]  /*2dc0*/  SHF.L.U32 R5, R10, 0x1f, RZ ;  /* 0x0000001f0a057819 */ /* 0x000fe200000006ff */
[----:B------:R1:W-:Y:S01]  /*2dd0*/  @!P2 SYNCS.ARRIVE.TRANS64.RED RZ, [R3+URZ], R4 ;  /* 0x0000000403ffa9a7 */ /* 0x0003e200080004ff */
[----:B------:R-:W-:Y:S01]  /*2de0*/  UIADD3 UR4, UPT, UPT, UR5, 0x1, URZ ;  /* 0x0000000105047890 */ /* 0x000fe2000fffe0ff */
[----:B------:R-:W-:-:S03]  /*2df0*/  VIADD R8, R8, 0x1 ;  /* 0x0000000108087836 */ /* 0x000fc60000000000 */
[----:B------:R-:W-:Y:S02]  /*2e00*/  UISETP.NE.AND UP0, UPT, UR4, 0x2, UPT ;  /* 0x000000020400788c */ /* 0x000fe4000bf05270 */
[----:B------:R-:W-:Y:S06]  /*2e10*/  UGETNEXTWORKID.BROADCAST [UR8], [UR9] ;  /* 0x00000000080073ca */ /* 0x000fec0008000100 */
[----:B------:R-:W-:Y:S01]  /*2e20*/  USEL UR7, URZ, 0x1, UP0 ;  /* 0x00000001ff077887 */ /* 0x000fe20008000000 */
[----:B------:R-:W-:Y:S01]  /*2e30*/  ISETP.NE.AND P0, PT, R8, 0x2, PT ;  /* 0x000000020800780c */ /* 0x000fe20003f05270 */
[----:B------:R-:W-:Y:S01]  /*2e40*/  USEL UR5, UR4, URZ, UP0 ;  /* 0x000000ff04057287 */ /* 0x000fe20008000000 */
[----:B------:R-:W2:Y:S03]  /*2e50*/  SYNCS.PHASECHK.TRANS64.TRYWAIT P1, [R2+URZ+0xb0], R5 ;  /* 0x0000b005020075a7 */ /* 0x000ea600080211ff */
[----:B------:R-:W-:Y:S01]  /*2e60*/  LOP3.LUT R12, R12, UR7, RZ, 0x3c, !PT ;  /* 0x000000070c0c7c12 */ /* 0x000fe2000f8e3cff */
[----:B-12---:R-:W-:Y:S07]  /*2e70*/  @!P1 BRA `(.L_x_55) ;  /* 0x0000005000549947 */ /* 0x006fee0003800000 */
.L_x_138:
[C---:B------:R-:W-:Y:S01]  /*2e80*/  LEA R4, R11.reuse, UR6, 0x4 ;  /* 0x000000060b047c11 */ /* 0x040fe2000f8e20ff */
[----:B-1----:R-:W-:Y:S01]  /*2e90*/  VIADD R2, R2, 0xc0 ;  /* 0x000000c002027836 */ /* 0x002fe20000000000 */
[----:B------:R-:W-:Y:S01]  /*2ea0*/  SEL R8, R8, RZ, P0 ;  /* 0x000000ff08087207 */ /* 0x000fe20000000000 */
[----:B------:R-:W-:-:S03]  /*2eb0*/  VIADD R11, R11, 0x1 ;  /* 0x000000010b0b7836 */ /* 0x000fc60000000000 */
[----:B------:R-:W1:Y:S01]  /*2ec0*/  LDS.128 R4, [R4+0x140] ;  /* 0x0001400004047984 */ /* 0x000e620000000c00 */
[----:B------:R-:W-:Y:S02]  /*2ed0*/  PRMT R2, RZ, 0x654, R2 ;  /* 0x00000654ff027816 */ /* 0x000fe40000000002 */
[C---:B------:R-:W-:Y:S01]  /*2ee0*/  ISETP.NE.AND P1, PT, R11.reuse, 0x2, PT ;  /* 0x000000020b00780c */ /* 0x040fe20003f25270 */
[----:B------:R-:W-:Y:S01]  /*2ef0*/  @!PT LDS RZ, [RZ] ;  /* 0x00000000fffff984 */ /* 0x000fe20000000800 */
[----:B------:R-:W-:Y:S01]  /*2f00*/  @!PT LDS RZ, [RZ] ;  /* 0x00000000fffff984 */ /* 0x000fe20000000800 */
[----:B------:R-:W-:Y:S01]  /*2f10*/  @!PT LDS RZ, [RZ] ;  /* 0x00000000fffff984 */ /* 0x000fe20000000800 */
[----:B------:R-:W-:Y:S01]  /*2f20*/  @!PT LDS RZ, [RZ] ;  /* 0x00000000fffff984 */ /* 0x000fe20000000800 */
[----:B------:R2:W-:Y:S06]  /*2f30*/  MEMBAR.ALL.CTA ;  /* 0x0000000000007992 */ /* 0x0005ec0000008000 */
[----:B--2---:R-:W2:Y:S01]  /*2f40*/  FENCE.VIEW.ASYNC.S ;  /* 0x00000000000073c6 */ /* 0x004ea20000000000 */
[----:B------:R-:W-:Y:S01]  /*2f50*/  SEL R11, R11, RZ, P1 ;  /* 0x000000ff0b0b7207 */ /* 0x000fe20000800000 */
[----:B--2---:R2:W-:Y:S01]  /*2f60*/  SYNCS.ARRIVE.TRANS64.RED.A1T0 RZ, [R2+URZ], RZ ;  /* 0x000000ff02ff79a7 */ /* 0x0045e200081004ff */
[----:B-1----:R-:W-:-:S02]  /*2f70*/  LOP3.LUT P3, RZ, R6, 0x1, RZ, 0xc0, !PT ;  /* 0x0000000106ff7812 */ /* 0x002fc4000786c0ff */
[----:B------:R-:W-:-:S04]  /*2f80*/  SEL R5, RZ, 0x1, P1 ;  /* 0x00000001ff057807 */ /* 0x000fc80000800000 */
[----:B------:R-:W-:Y:S02]  /*2f90*/  LOP3.LUT R10, R10, R5, RZ, 0x3c, !PT ;  /* 0x000000050a0a7212 */ /* 0x000fe400078e3cff */
[----:B--2---:R-:W-:-:S04]  /*2fa0*/  SEL R2, RZ, 0x1, P0 ;  /* 0x00000001ff027807 */ /* 0x004fc80000000000 */
[----:B------:R-:W-:Y:S01]  /*2fb0*/  LOP3.LUT R9, R9, R2, RZ, 0x3c, !PT ;  /* 0x0000000209097212 */ /* 0x000fe200078e3cff */
[----:B------:R-:W-:Y:S06]  /*2fc0*/  @P3 BRA `(.L_x_56) ;  /* 0xfffffffc002c3947 */ /* 0x000fec000383ffff */
[----:B------:R-:W-:Y:S01]  /*2fd0*/  ULEA UR4, UR5, UR6, 0x3 ;  /* 0x0000000605047291 */ /* 0x000fe2000f8e18ff */
[----:B------:R-:W-:-:S08]  /*2fe0*/  SHF.L.U32 R3, R12, 0x1f, RZ ;  /* 0x0000001f0c037819 */ /* 0x000fd000000006ff */
[----:B------:R-:W1:Y:S02]  /*2ff0*/  SYNCS.PHASECHK.TRANS64 P0, [UR4+0xc0], R3 ;  /* 0x0000c003ff0075a7 */ /* 0x000e640008001004 */
[----:B-1----:R-:W-:Y:S05]  /*3000*/  @P0 BRA `(.L_x_57) ;  /* 0x0000000000080947 */ /* 0x002fea0003800000 */
[----:B------:R-:W1:Y:S02]  /*3010*/  SYNCS.PHASECHK.TRANS64.TRYWAIT P0, [UR4+0xc0], R3 ;  /* 0x0000c003ff0075a7 */ /* 0x000e640008001104 */
[----:B-1----:R-:W-:Y:S05]  /*3020*/  @!P0 BRA `(.L_x_58) ;  /* 0x0000004c00fc8947 */ /* 0x002fea0003800000 */
.L_x_57:
[----:B------:R-:W-:-:S04]  /*3030*/  UIADD3 UR7, UPT, UPT, UR5, 0x1, URZ ;  /* 0x0000000105077890 */ /* 0x000fc8000fffe0ff */
[----:B------:R-:W-:-:S04]  /*3040*/  UISETP.NE.AND UP0, UPT, UR7, 0x2, UPT ;  /* 0x000000020700788c */ /* 0x000fc8000bf05270 */
[----:B------:R-:W-:Y:S02]  /*3050*/  USEL UR8, URZ, 0x1, UP0 ;  /* 0x00000001ff087887 */ /* 0x000fe40008000000 */
[----:B------:R-:W-:-:S04]  /*3060*/  USEL UR7, UR7, URZ, UP0 ;  /* 0x000000ff07077287 */ /* 0x000fc80008000000 */
[----:B------:R-:W-:Y:S01]  /*3070*/  ULEA UR7, UR7, UR6, 0x3 ;  /* 0x0000000607077291 */ /* 0x000fe2000f8e18ff */
[----:B-1----:R-:W-:-:S04]  /*3080*/  LOP3.LUT R3, R12, UR8, RZ, 0x3c, !PT ;  /* 0x000000080c037c12 */ /* 0x002fc8000f8e3cff */
[----:B------:R-:W-:-:S04]  /*3090*/  SHF.L.U32 R0, R3, 0x1f, RZ ;  /* 0x0000001f03007819 */ /* 0x000fc800000006ff */
[----:B------:R-:W1:Y:S02]  /*30a0*/  SYNCS.PHASECHK.TRANS64 P0, [UR7+0xc0], R0 ;  /* 0x0000c000ff0075a7 */ /* 0x000e640008001007 */
[----:B-1----:R-:W-:Y:S05]  /*30b0*/  @P0 EXIT ;  /* 0x000000000000094d */ /* 0x002fea0003800000 */
[----:B------:R-:W-:Y:S02]  /*30c0*/  SHF.L.U32 R3, R3, 0x1f, RZ ;  /* 0x0000001f03037819 */ /* 0x000fe400000006ff */
[----:B------:R-:W-:-:S07]  /*30d0*/  MOV R0, UR7 ;  /* 0x0000000700007c02 */ /* 0x000fce0008000f00 */
.L_x_59:
[----:B-1----:R1:W2:Y:S02]  /*30e0*/  SYNCS.PHASECHK.TRANS64.TRYWAIT P0, [R0+URZ+0xc0], R3 ;  /* 0x0000c003000075a7 */ /* 0x0022a400080011ff */
[----:B--2---:R-:W-:Y:S05]  /*30f0*/  @!P0 NANOSLEEP.SYNCS 0x989680 ;  /* 0x009896800000895d */ /* 0x004fea0003900000 */
[----:B------:R-:W2:Y:S02]  /*3100*/  @!P0 SYNCS.PHASECHK.TRANS64 P0, [R0+URZ+0xc0], R3 ;  /* 0x0000c003000085a7 */ /* 0x000ea400080010ff */
[----:B--2---:R-:W-:Y:S05]  /*3110*/  @P0 EXIT ;  /* 0x000000000000094d */ /* 0x004fea0003800000 */
[----:B------:R-:W-:Y:S05]  /*3120*/  BRA `(.L_x_59) ;  /* 0xfffffffc00ec7947 */ /* 0x000fea000383ffff */
.L_x_52:
[----:B------:R-:W-:Y:S05]  /*3130*/  BRA.U UP4, `(.L_x_60) ;  /* 0x0000000d04d87547 */ /* 0x000fea000b800000 */
[----:B------:R-:W1:Y:S01]  /*3140*/  S2UR UR7, SR_CgaCtaId ;  /* 0x00000000000779c3 */ /* 0x000e620000008800 */
[----:B------:R-:W-:Y:S01]  /*3150*/  UMOV UR4, 0x40 ;  /* 0x0000004000047882 */ /* 0x000fe20000000000 */
[----:B------:R-:W-:Y:S01]  /*3160*/  NOP ;  /* 0x0000000000007918 */ /* 0x000fe20000000000 */
[----:B------:R-:W-:Y:S01]  /*3170*/  UMOV UR6, 0x400 ;  /* 0x0000040000067882 */ /* 0x000fe20000000000 */
[----:B-1----:R-:W-:Y:S02]  /*3180*/  ULEA UR5, UR7, UR4, 0x18 ;  /* 0x0000000407057291 */ /* 0x002fe4000f8ec0ff */
[----:B------:R-:W-:-:S07]  /*3190*/  ULEA UR6, UR7, UR6, 0x18 ;  /* 0x0000000607067291 */ /* 0x000fce000f8ec0ff */
[----:B------:R-:W1:Y:S02]  /*31a0*/  LDS.U8 R0, [UR5+0x1c] ;  /* 0x00001c05ff007984 */ /* 0x000e640008000000 */
[----:B-1----:R-:W-:-:S13]  /*31b0*/  ISETP.NE.AND P0, PT, R0, RZ, PT ;  /* 0x000000ff0000720c */ /* 0x002fda0003f05270 */
[----:B------:R-:W-:Y:S05]  /*31c0*/  @P0 BRA `(.L_x_61) ;  /* 0x0000000000580947 */ /* 0x000fea0003800000 */
[----:B------:R-:W-:-:S13]  /*31d0*/  ELECT P0, URZ, PT ;  /* 0x0000000000ff782f */ /* 0x000fda0003800000 */
[----:B------:R-:W-:Y:S05]  /*31e0*/  @!P0 BRA `(.L_x_62) ;  /* 0x0000000000608947 */ /* 0x000fea0003800000 */
[----:B------:R-:W-:Y:S01]  /*31f0*/  UMOV UR4, 0x10 ;  /* 0x0000001000047882 */ /* 0x000fe20000000000 */
[----:B------:R-:W-:Y:S01]  /*3200*/  HFMA2 R0, -RZ, RZ, 0, 5.9604644775390625e-08 ;  /* 0x00000001ff007431 */ /* 0x000fe200000001ff */
[----:B------:R-:W-:-:S03]  /*3210*/  MOV R3, 0xffff ;  /* 0x0000ffff00037802 */ /* 0x000fc60000000f00 */
[----:B------:R-:W-:Y:S04]  /*3220*/  DEPBAR.LE SB1, 0x36 ;  /* 0x00009d800000791a */ /* 0x000fe80000000000 */
[----:B------:R-:W1:Y:S02]  /*3230*/  UTCATOMSWS.FIND_AND_SET.ALIGN UP0, UR4, UR4 ;  /* 0x00000004000475e3 */ /* 0x000e640008000800 */
[----:B-1----:R-:W-:Y:S01]  /*3240*/  MOV R4, UR4 ;  /* 0x0000000400047c02 */ /* 0x002fe20008000f00 */
[----:B------:R-:W-:Y:S06]  /*3250*/  BRA.U UP0, `(.L_x_63) ;  /* 0x0000000100187547 */ /* 0x000fec000b800000 */
.L_x_64:
[----:B------:R-:W-:Y:S05]  /*3260*/  NANOSLEEP 0x64 ;  /* 0x000000640000795d */ /* 0x000fea0003800000 */
[----:B------:R-:W-:-:S05]  /*3270*/  UMOV UR4, 0x10 ;  /* 0x0000001000047882 */ /* 0x000fca0000000000 */
[----:B------:R-:W-:Y:S04]  /*3280*/  DEPBAR.LE SB1, 0x36 ;  /* 0x00009d800000791a */ /* 0x000fe80000000000 */
[----:B------:R-:W1:Y:S02]  /*3290*/  UTCATOMSWS.FIND_AND_SET.ALIGN UP0, UR4, UR4 ;  /* 0x00000004000475e3 */ /* 0x000e640008000800 */
[----:B-1----:R-:W-:Y:S01]  /*32a0*/  MOV R4, UR4 ;  /* 0x0000000400047c02 */ /* 0x002fe20008000f00 */
[----:B------:R-:W-:Y:S05]  /*32b0*/  BRA.U !UP0, `(.L_x_64) ;  /* 0xfffffffd08e87547 */ /* 0x000fea000b83ffff */
.L_x_63:
[-C--:B------:R-:W-:Y:S02]  /*32c0*/  SHF.L.U32 R3, R3, R4.reuse, RZ ;  /* 0x0000000403037219 */ /* 0x080fe400000006ff */
[----:B------:R-:W-:Y:S01]  /*32d0*/  SHF.L.U32 R0, R0, R4, RZ ;  /* 0x0000000400007219 */ /* 0x000fe200000006ff */
[----:B------:R-:W-:Y:S02]  /*32e0*/  IMAD.SHL.U32 R4, R4, 0x20, RZ ;  /* 0x0000002004047824 */ /* 0x000fe400078e00ff */
[----:B------:R1:W-:Y:S04]  /*32f0*/  ATOMS.OR RZ, [UR5+0x14], R3 ;  /* 0x00001403ffff798c */ /* 0x0003e8000b000005 */
[----:B------:R1:W-:Y:S04]  /*3300*/  ATOMS.OR RZ, [UR5+0x18], R0 ;  /* 0x00001800ffff798c */ /* 0x0003e8000b000005 */
[----:B------:R1:W-:Y:S01]  /*3310*/  STS [UR6+0x160], R4 ;  /* 0x00016004ff007988 */ /* 0x0003e20008000806 */
[----:B------:R-:W-:Y:S05]  /*3320*/  BRA `(.L_x_62) ;  /* 0x0000000000107947 */ /* 0x000fea0003800000 */
.L_x_61:
[----:B------:R-:W-:Y:S02]  /*3330*/  MOV R0, 0xffffffff ;  /* 0xffffffff00007802 */ /* 0x000fe40000000f00 */
[----:B------:R-:W-:-:S03]  /*3340*/  MOV R4, 0x3370 ;  /* 0x0000337000047802 */ /* 0x000fc60000000f00 */
[----:B------:R1:W-:Y:S04]  /*3350*/  STS [UR6+0x160], R0 ;  /* 0x00016000ff007988 */ /* 0x0003e80008000806 */
[----:B-1---5:R-:W-:Y:S05]  /*3360*/  CALL.REL.NOINC `($__internal_1_$__cuda_sm10x_tcgen05_guardrail_trap_phase_invalid_during_alloc) ;  /* 0x0000005000b87944 */ /* 0x022fea0003c00000 */
.L_x_62:
[----:B------:R-:W-:Y:S05]  /*3370*/  WARPSYNC.ALL ;  /* 0x0000000000007948 */ /* 0x000fea0003800000 */
[----:B------:R-:W2:Y:S01]  /*3380*/  S2UR UR4, SR_CgaCtaId ;  /* 0x00000000000479c3 */ /* 0x000ea20000008800 */
[----:B------:R-:W-:Y:S01]  /*3390*/  UMOV UR26, 0x400 ;  /* 0x00000400001a7882 */ /* 0x000fe20000000000 */
[----:B------:R-:W-:-:S06]  /*33a0*/  NOP ;  /* 0x0000000000007918 */ /* 0x000fcc0000000000 */
[----:B------:R-:W-:Y:S06]  /*33b0*/  BAR.ARV 0x6, 0xa0 ;  /* 0x0182800000007b1d */ /* 0x000fec0000002000 */
[----:B------:R-:W3:Y:S01]  /*33c0*/  LDCU UR5, c[0x0][0x38c] ;  /* 0x00007180ff0577ac */ /* 0x000ee20008000800 */
[----:B------:R-:W-:Y:S01]  /*33d0*/  LOP3.LUT R2, R2, 0xffff, RZ, 0xc0, !PT ;  /* 0x0000ffff02027812 */ /* 0x000fe200078ec0ff */
[----:B------:R-:W-:Y:S01]  /*33e0*/  IMAD.MOV.U32 R11, RZ, RZ, 0x1 ;  /* 0x00000001ff0b7424 */ /* 0x000fe200078e00ff */
[----:B------:R-:W-:Y:S01]  /*33f0*/  CS2R R8, SRZ ;  /* 0x0000000000087805 */ /* 0x000fe2000001ff00 */
[----:B------:R-:W4:Y:S01]  /*3400*/  LDCU UR7, c[0x0][0x38c] ;  /* 0x00007180ff0777ac */ /* 0x000f220008000800 */
[----:B------:R-:W-:Y:S01]  /*3410*/  R2UR UR27, R2 ;  /* 0x00000000021b72ca */ /* 0x000fe200000e0000 */
[----:B------:R-:W-:Y:S01]  /*3420*/  IMAD.MOV.U32 R10, RZ, RZ, RZ ;  /* 0x000000ffff0a7224 */ /* 0x000fe200078e00ff */
[----:B------:R-:W-:Y:S01]  /*3430*/  UMOV UR30, URZ ;  /* 0x000000ff001e7c82 */ /* 0x000fe20008000000 */
[----:B------:R-:W-:Y:S01]  /*3440*/  UMOV UR24, URZ ;  /* 0x000000ff00187c82 */ /* 0x000fe20008000000 */
[----:B--2---:R-:W-:Y:S01]  /*3450*/  ULEA UR26, UR4, UR26, 0x18 ;  /* 0x0000001a041a7291 */ /* 0x004fe2000f8ec0ff */
[----:B------:R-:W-:Y:S01]  /*3460*/  UMOV UR38, 0x0 ;  /* 0x0000000000267882 */ /* 0x000fe20000000000 */
[----:B------:R-:W-:-:S02]  /*3470*/  UMOV UR39, 0x4200010 ;  /* 0x0420001000277882 */ /* 0x000fc40000000000 */
[----:B------:R-:W-:Y:S02]  /*3480*/  UIADD3 UR4, UPT, UPT, UR26, 0x4400, URZ ;  /* 0x000044001a047890 */ /* 0x000fe4000fffe0ff */
[----:B------:R-:W-:Y:S02]  /*3490*/  UIADD3 UR6, UPT, UPT, UR26, 0x14400, URZ ;  /* 0x000144001a067890 */ /* 0x000fe4000fffe0ff */
[----:B---3--:R-:W-:Y:S01]  /*34a0*/  UIADD3 UR5, UPT, UPT, UR5, 0x7f, URZ ;  /* 0x0000007f05057890 */ /* 0x008fe2000fffe0ff */
[----:B-1----:R-:W1:Y:S01]  /*34b0*/  LDS R0, [UR26+0x160] ;  /* 0x0001601aff007984 */ /* 0x002e620008000800 */
[----:B------:R-:W-:Y:S01]  /*34c0*/  UMOV UR36, 0x0 ;  /* 0x0000000000247882 */ /* 0x000fe20000000000 */
[----:B------:R-:W-:Y:S01]  /*34d0*/  UMOV UR37, 0x4200010 ;  /* 0x0420001000257882 */ /* 0x000fe20000000000 */
[----:B------:R-:W-:Y:S02]  /*34e0*/  USHF.R.S32.HI UR40, URZ, 0x1f, UR5 ;  /* 0x0000001fff287899 */ /* 0x000fe40008011405 */
[----:B----4-:R-:W-:-:S02]  /*34f0*/  UISETP.GE.AND UP4, UPT, UR7, 0x1, UPT ;  /* 0x000000010700788c */ /* 0x010fc4000bf86270 */
[----:B------:R-:W-:Y:S02]  /*3500*/  ULEA.HI UR40, UR40, UR5, URZ, 0x7 ;  /* 0x0000000528287291 */ /* 0x000fe4000f8f38ff */
[----:B------:R-:W-:Y:S02]  /*3510*/  USHF.R.U32.HI UR5, URZ, 0x4, UR4 ;  /* 0x00000004ff057899 */ /* 0x000fe40008011604 */
[----:B------:R-:W-:Y:S02]  /*3520*/  USHF.R.S32.HI UR40, URZ, 0x7, UR40 ;  /* 0x00000007ff287899 */ /* 0x000fe40008011428 */
[----:B------:R-:W-:Y:S02]  /*3530*/  USHF.R.U32.HI UR4, URZ, 0x4, UR6 ;  /* 0x00000004ff047899 */ /* 0x000fe40008011606 */
[----:B------:R-:W-:Y:S02]  /*3540*/  UISETP.LT.AND UP0, UPT, UR40, 0x1, UPT ;  /* 0x000000012800788c */ /* 0x000fe4000bf01270 */
[----:B------:R-:W-:-:S02]  /*3550*/  ULOP3.LUT UR5, UR5, 0x3fff, URZ, 0xc0, !UPT ;  /* 0x00003fff05057892 */ /* 0x000fc4000f8ec0ff */
[----:B------:R-:W-:Y:S02]  /*3560*/  ULOP3.LUT UR4, UR4, 0x3fff, URZ, 0xc0, !UPT ;  /* 0x00003fff04047892 */ /* 0x000fe4000f8ec0ff */
[----:B------:R-:W-:Y:S02]  /*3570*/  USEL UR41, UR40, 0x1, !UP0 ;  /* 0x0000000128297887 */ /* 0x000fe4000c000000 */
[----:B------:R-:W-:Y:S02]  /*3580*/  ULOP3.LUT UR28, UR5, 0x10000, URZ, 0xfc, !UPT ;  /* 0x00010000051c7892 */ /* 0x000fe4000f8efcff */
[----:B------:R-:W-:Y:S02]  /*3590*/  ULOP3.LUT UR29, UR4, 0x10000, URZ, 0xfc, !UPT ;  /* 0x00010000041d7892 */ /* 0x000fe4000f8efcff */
[----:B------:R-:W-:Y:S01]  /*35a0*/  UIADD3 UR41, UPT, UPT, -UR41, URZ, URZ ;  /* 0x000000ff29297290 */ /* 0x000fe2000fffe1ff */
[----:B------:R-:W-:Y:S01]  /*35b0*/  UMOV UR34, 0x0 ;  /* 0x0000000000227882 */ /* 0x000fe20000000000 */
[----:B------:R-:W-:Y:S01]  /*35c0*/  UMOV UR35, 0x4200010 ;  /* 0x0420001000237882 */ /* 0x000fe20000000000 */
[----:B------:R-:W-:Y:S01]  /*35d0*/  UMOV UR32, 0x0 ;  /* 0x0000000000207882 */ /* 0x000fe20000000000 */
[----:B------:R-:W-:Y:S01]  /*35e0*/  UMOV UR33, 0x4200010 ;  /* 0x0420001000217882 */ /* 0x000fe20000000000 */
[----:B-1----:R-:W-:-:S15]  /*35f0*/  R2UR UR42, R0 ;  /* 0x00000000002a72ca */ /* 0x002fde00000e0000 */
.L_x_71:
[----:B------:R-:W-:Y:S02]  /*3600*/  LEA R0, R10, UR26, 0x3 ;  /* 0x0000001a0a007c11 */ /* 0x000fe4000f8e18ff */
[----:B------:R-:W-:Y:S02]  /*3610*/  SHF.L.U32 R5, R9, 0x1f, RZ ;  /* 0x0000001f09057819 */ /* 0x000fe400000006ff */
[----:B------:R-:W-:Y:S01]  /*3620*/  PLOP3.LUT P0, PT, PT, PT, UP4, 0x80, 0x8 ;  /* 0x000000000008781c */ /* 0x000fe20003f0f048 */
[----:B------:R-:W-:Y:S01]  /*3630*/  VIADD R3, R0, 0xc0 ;  /* 0x000000c000037836 */ /* 0x000fe20000000000 */
[----:B-1----:R-:W1:Y:S02]  /*3640*/  SYNCS.PHASECHK.TRANS64.TRYWAIT P1, [R0+URZ+0xb0], R5 ;  /* 0x0000b005000075a7 */ /* 0x002e6400080211ff */
[----:B-1-3--:R-:W-:Y:S09]  /*3650*/  @!P1 BRA `(.L_x_65) ;  /* 0x0000004800889947 */ /* 0x00aff20003800000 */
.L_x_140:
[----:B------:R-:W-:Y:S01]  /*3660*/  LEA R4, R10, UR26, 0x4 ;  /* 0x0000001a0a047c11 */ /* 0x000fe2000f8e20ff */
[----:B------:R-:W-:Y:S01]  /*3670*/  @UP4 ULEA UR4, UR24, UR26, 0x3 ;  /* 0x0000001a18044291 */ /* 0x000fe2000f8e18ff */
[----:B------:R-:W-:Y:S01]  /*3680*/  PLOP3.LUT P2, PT, PT, PT, PT, 0x80, 0x8 ;  /* 0x000000000008781c */ /* 0x000fe20003f4f070 */
[----:B------:R-:W-:Y:S01]  /*3690*/  ULEA UR31, UR30, UR26, 0x3 ;  /* 0x0000001a1e1f7291 */ /* 0x000fe2000f8e18ff */
[----:B------:R-:W-:Y:S02]  /*36a0*/  PRMT R3, RZ, 0x654, R3 ;  /* 0x00000654ff037816 */ /* 0x000fe40000000003 */
[----:B-1----:R-:W1:Y:S01]  /*36b0*/  LDS.128 R4, [R4+0x140] ;  /* 0x0001400004047984 */ /* 0x002e620000000c00 */
[----:B------:R-:W-:Y:S02]  /*36c0*/  @P0 SHF.L.U32 R2, R8, 0x1f, RZ ;  /* 0x0000001f08020819 */ /* 0x000fe400000006ff */
[----:B------:R-:W-:Y:S01]  /*36d0*/  SHF.L.U32 R0, R11, 0x1f, RZ ;  /* 0x0000001f0b007819 */ /* 0x000fe200000006ff */
[----:B------:R-:W-:Y:S01]  /*36e0*/  @!PT LDS RZ, [RZ] ;  /* 0x00000000fffff984 */ /* 0x000fe20000000800 */
[----:B------:R-:W-:Y:S01]  /*36f0*/  @!PT LDS RZ, [RZ] ;  /* 0x00000000fffff984 */ /* 0x000fe20000000800 */
[----:B------:R-:W-:Y:S01]  /*3700*/  @!PT LDS RZ, [RZ] ;  /* 0x00000000fffff984 */ /* 0x000fe20000000800 */
[----:B------:R-:W-:Y:S01]  /*3710*/  @!PT LDS RZ, [RZ] ;  /* 0x00000000fffff984 */ /* 0x000fe20000000800 */
[----:B------:R2:W-:Y:S06]  /*3720*/  MEMBAR.ALL.CTA ;  /* 0x0000000000007992 */ /* 0x0005ec0000008000 */
[----:B--2---:R-:W2:Y:S02]  /*3730*/  FENCE.VIEW.ASYNC.S ;  /* 0x00000000000073c6 */ /* 0x004ea40000000000 */
[----:B--2---:R2:W-:Y:S01]  /*3740*/  SYNCS.ARRIVE.TRANS64.RED.A1T0 RZ, [R3+URZ], RZ ;  /* 0x000000ff03ff79a7 */ /* 0x0045e200081004ff */
[----:B------:R2:W3:Y:S01]  /*3750*/  @P0 SYNCS.PHASECHK.TRANS64.TRYWAIT P2, [UR4], R2 ;  /* 0x00000002ff0005a7 */ /* 0x0004e20008041104 */
[----:B------:R-:W-:Y:S01]  /*3760*/  ULEA.HI UR4, UR30, UR30, URZ, 0x1 ;  /* 0x0000001e1e047291 */ /* 0x000fe2000f8f08ff */
[----:B-1----:R-:W-:-:S03]  /*3770*/  LOP3.LUT P1, RZ, R6, 0x1, RZ, 0xc0, !PT ;  /* 0x0000000106ff7812 */ /* 0x002fc6000782c0ff */
[----:B------:R-:W-:Y:S02]  /*3780*/  USHF.L.U32 UR11, UR4, 0x6, URZ ;  /* 0x00000006040b7899 */ /* 0x000fe400080006ff */
[----:B------:R-:W-:Y:S02]  /*3790*/  ULOP3.LUT UR4, UR4, 0xffe, URZ, 0xc0, !UPT ;  /* 0x00000ffe04047892 */ /* 0x000fe4000f8ec0ff */
[----:B------:R-:W-:Y:S02]  /*37a0*/  ULOP3.LUT UR11, UR11, 0xffffff80, URZ, 0xc0, !UPT ;  /* 0xffffff800b0b7892 */ /* 0x000fe4000f8ec0ff */
[----:B------:R-:W-:Y:S02]  /*37b0*/  UIADD3 UR4, UPT, UPT, -UR4, UR30, URZ ;  /* 0x0000001e04047290 */ /* 0x000fe4000fffe1ff */
[----:B------:R-:W-:Y:S01]  /*37c0*/  UIADD3 UR11, UPT, UPT, UR42, UR11, URZ ;  /* 0x0000000b2a0b7290 */ /* 0x000fe2000fffe0ff */
[----:B------:R-:W1:Y:S03]  /*37d0*/  SYNCS.PHASECHK.TRANS64.TRYWAIT P0, [UR31+0xf0], R0 ;  /* 0x0000f000ff0075a7 */ /* 0x000e66000800111f */
[----:B------:R-:W-:Y:S01]  /*37e0*/  ULEA UR11, UR4, UR11, 0x14 ;  /* 0x0000000b040b7291 */ /* 0x000fe2000f8ea0ff */
[----:B-123--:R-:W-:Y:S11]  /*37f0*/  @!P0 BRA `(.L_x_66) ;  /* 0x0000004800348947 */ /* 0x00eff60003800000 */
.L_x_142:
[----:B------:R-:W-:Y:S01]  /*3800*/  IADD3 R10, PT, PT, R10, 0x1, RZ ;  /* 0x000000010a0a7810 */ /* 0x000fe20007ffe0ff */
[----:B------:R-:W-:Y:S06]  /*3810*/  BRA.U !UP4, `(.L_x_67) ;  /* 0x000000010cc07547 */ /* 0x000fec000b800000 */
[----:B------:R-:W-:Y:S01]  /*3820*/  UPLOP3.LUT UP2, UPT, UPT, UPT, UPT, 0x40, 0x4 ;  /* 0x000000000004789c */ /* 0x000fe20003f4e870 */
[----:B------:R-:W-:Y:S01]  /*3830*/  UMOV UR23, UR41 ;  /* 0x0000002900177c82 */ /* 0x000fe20008000000 */
[----:B------:R-:W-:Y:S01]  /*3840*/  UMOV UR22, UR40 ;  /* 0x0000002800167c82 */ /* 0x000fe20008000000 */
[----:B------:R-:W-:-:S08]  /*3850*/  UMOV UR10, UR24 ;  /* 0x00000018000a7c82 */ /* 0x000fd00008000000 */
.L_x_70:
[----:B------:R-:W-:Y:S02]  /*3860*/  UIADD3 UR23, UPT, UPT, UR23, 0x1, URZ ;  /* 0x0000000117177890 */ /* 0x000fe4000fffe0ff */
[----:B--2---:R-:W-:Y:S02]  /*3870*/  ULEA UR5, UR10, UR26, 0x3 ;  /* 0x0000001a0a057291 */ /* 0x004fe4000f8e18ff */
[----:B------:R-:W-:Y:S01]  /*3880*/  UISETP.NE.AND UP3, UPT, UR23, URZ, UPT ;  /* 0x000000ff1700728c */ /* 0x000fe2000bf65270 */
[----:B---3--:R-:W-:Y:S10]  /*3890*/  @P2 BRA `(.L_x_68) ;  /* 0x00000000000c2947 */ /* 0x008ff40003800000 */
[----:B-1----:R-:W-:Y:S04]  /*38a0*/  SHF.L.U32 R3, R8, 0x1f, RZ ;  /* 0x0000001f08037819 */ /* 0x002fe800000006ff */
[----:B------:R-:W1:Y:S02]  /*38b0*/  SYNCS.PHASECHK.TRANS64.TRYWAIT P0, [UR5], R3 ;  /* 0x00000003ff0075a7 */ /* 0x000e640008001105 */
[----:B-1----:R-:W-:Y:S05]  /*38c0*/  @!P0 BRA `(.L_x_69) ;  /* 0x0000004800188947 */ /* 0x002fea0003800000 */
.L_x_68:
[----:B------:R-:W-:Y:S01]  /*38d0*/  UISETP.NE.AND UP0, UPT, UR22, 0x1, UPT ;  /* 0x000000011600788c */ /* 0x000fe2000bf05270 */
[----:B------:R-:W-:Y:S01]  /*38e0*/  PLOP3.LUT P2, PT, PT, PT, PT, 0x80, 0x8 ;  /* 0x000000000008781c */ /* 0x000fe20003f4f070 */
[----:B------:R-:W-:Y:S02]  /*38f0*/  UIADD3 UR4, UPT, UPT, UR10, 0x1, URZ ;  /* 0x000000010a047890 */ /* 0x000fe4000fffe0ff */
[----:B------:R-:W-:Y:S02]  /*3900*/  UIADD3 UR25, UPT, UPT, UR5, 0x40, URZ ;  /* 0x0000004005197890 */ /* 0x000fe4000fffe0ff */
[----:B------:R-:W-:Y:S01]  /*3910*/  UISETP.NE.AND UP1, UPT, UR4, 0x8, UPT ;  /* 0x000000080400788c */ /* 0x000fe2000bf25270 */
[----:B------:R-:W-:Y:S01]  /*3920*/  PLOP3.LUT P0, PT, PT, PT, UP0, 0x80, 0x8 ;  /* 0x000000000008781c */ /* 0x000fe20003f0f008 */
[----:B------:R-:W-:Y:S02]  /*3930*/  UIADD3 UR22, UPT, UPT, UR22, -0x1, URZ ;  /* 0xffffffff16167890 */ /* 0x000fe4000fffe0ff */
[----:B------:R-:W-:Y:S02]  /*3940*/  USEL UR6, URZ, 0x1, UP1 ;  /* 0x00000001ff067887 */ /* 0x000fe40008800000 */
[----:B------:R-:W-:Y:S01]  /*3950*/  USEL UR24, UR4, URZ, UP1 ;  /* 0x000000ff04187287 */ /* 0x000fe20008800000 */
[----:B------:R-:W-:Y:S01]  /*3960*/  UMOV UR7, 0x40004040 ;  /* 0x4000404000077882 */ /* 0x000fe20000000000 */
[----:B------:R-:W-:Y:S02]  /*3970*/  UMOV UR5, 0x40004040 ;  /* 0x4000404000057882 */ /* 0x000fe40000000000 */
[----:B------:R-:W-:Y:S01]  /*3980*/  @UP0 ULEA UR4, UR24, UR26, 0x3 ;  /* 0x0000001a18040291 */ /* 0x000fe2000f8e18ff */
[----:B------:R-:W-:Y:S01]  /*3990*/  LOP3.LUT R8, R8, UR6, RZ, 0x3c, !PT ;  /* 0x0000000608087c12 */ /* 0x000fe2000f8e3cff */
[----:B------:R-:W-:Y:S01]  /*39a0*/  ULEA UR6, UR10, UR29, 0xa ;  /* 0x0000001d0a067291 */ /* 0x000fe2000f8e50ff */
[----:B------:R-:W-:Y:S02]  /*39b0*/  UMOV UR21, 0x40004040 ;  /* 0x4000404000157882 */ /* 0x000fe40000000000 */
[----:B-1----:R-:W-:Y:S01]  /*39c0*/  @P0 SHF.L.U32 R0, R8, 0x1f, RZ ;  /* 0x0000001f08000819 */ /* 0x002fe200000006ff */
[----:B------:R-:W-:Y:S02]  /*39d0*/  UIADD3 UR20, UPT, UPT, UR6, 0x2, URZ ;  /* 0x0000000206147890 */ /* 0x000fe4000fffe0ff */
[----:B------:R-:W-:Y:S01]  /*39e0*/  UIADD3 UR16, UPT, UPT, UR6, 0x4, URZ ;  /* 0x0000000406107890 */ /* 0x000fe2000fffe0ff */
[----:B------:R2:W3:Y:S01]  /*39f0*/  @P0 SYNCS.PHASECHK.TRANS64.TRYWAIT P2, [UR4], R0 ;  /* 0x00000000ff0005a7 */ /* 0x0004e20008041104 */
[----:B------:R-:W-:Y:S02]  /*3a00*/  ULEA UR4, UR10, UR28, 0x9 ;  /* 0x0000001c0a047291 */ /* 0x000fe4000f8e48ff */
[----:B------:R-:W-:Y:S02]  /*3a10*/  UIADD3 UR12, UPT, UPT, UR6, 0x6, URZ ;  /* 0x00000006060c7890 */ /* 0x000fe4000fffe0ff */
[----:B------:R-:W-:Y:S02]  /*3a20*/  UIADD3 UR18, UPT, UPT, UR4, 0x2, URZ ;  /* 0x0000000204127890 */ /* 0x000fe4000fffe0ff */
[----:B------:R-:W-:Y:S02]  /*3a30*/  UIADD3 UR14, UPT, UPT, UR4, 0x4, URZ ;  /* 0x00000004040e7890 */ /* 0x000fe4000fffe0ff */
[----:B------:R-:W-:Y:S01]  /*3a40*/  UIADD3 UR8, UPT, UPT, UR4, 0x6, URZ ;  /* 0x0000000604087890 */ /* 0x000fe2000fffe0ff */
[----:B------:R2:W-:Y:S01]  /*3a50*/  UTCQMMA gdesc[UR4], gdesc[UR6], tmem[UR11], tmem[UR38], idesc[UR39], UP2 ;  /* 0x00ff2606040075ea */ /* 0x0005e2000900030b */
[----:B------:R-:W-:Y:S01]  /*3a60*/  UPLOP3.LUT UP2, UPT, UPT, UPT, UPT, 0x80, 0x8 ;  /* 0x000000000008789c */ /* 0x000fe20003f4f070 */
[----:B------:R-:W-:Y:S01]  /*3a70*/  UMOV UR19, 0x40004040 ;  /* 0x4000404000137882 */ /* 0x000fe20000000000 */
[----:B------:R-:W-:Y:S01]  /*3a80*/  UMOV UR17, 0x40004040 ;  /* 0x4000404000117882 */ /* 0x000fe20000000000 */
[----:B------:R2:W-:Y:S01]  /*3a90*/  UTCQMMA gdesc[UR18], gdesc[UR20], tmem[UR11], tmem[UR36], idesc[UR37], UPT ;  /* 0x00ff2414120075ea */ /* 0x0005e2000b80030b */
[----:B------:R-:W-:Y:S01]  /*3aa0*/  UMOV UR15, 0x40004040 ;  /* 0x40004040000f7882 */ /* 0x000fe20000000000 */
[----:B------:R-:W-:Y:S01]  /*3ab0*/  UMOV UR13, 0x40004040 ;  /* 0x40004040000d7882 */ /* 0x000fe20000000000 */
[----:B------:R-:W-:Y:S01]  /*3ac0*/  UMOV UR9, 0x40004040 ;  /* 0x4000404000097882 */ /* 0x000fe20000000000 */
[----:B------:R2:W-:Y:S01]  /*3ad0*/  UTCQMMA gdesc[UR14], gdesc[UR16], tmem[UR11], tmem[UR34], idesc[UR35], UPT ;  /* 0x00ff22100e0075ea */ /* 0x0005e2000b80030b */
[----:B------:R2:W-:Y:S01]  /*3ae0*/  UTCQMMA gdesc[UR8], gdesc[UR12], tmem[UR11], tmem[UR32], idesc[UR33], UPT ;  /* 0x00ff200c080075ea */ /* 0x0005e2000b80030b */
[----:B------:R2:W-:Y:S01]  /*3af0*/  UTCBAR.MULTICAST [UR25], URZ, UR27 ;  /* 0x000000ff190073e9 */ /* 0x0005e2000800081b */
[----:B------:R-:W-:Y:S01]  /*3b00*/  UMOV UR10, UR24 ;  /* 0x00000018000a7c82 */ /* 0x000fe20008000000 */
[----:B------:R-:W-:Y:S05]  /*3b10*/  BRA.U UP3, `(.L_x_70) ;  /* 0xfffffffd03507547 */ /* 0x000fea000b83ffff */
.L_x_67:
[----:B--2---:R-:W-:Y:S01]  /*3b20*/  UIADD3 UR4, UPT, UPT, UR30, 0x1, URZ ;  /* 0x000000011e047890 */ /* 0x004fe2000fffe0ff */
[C---:B------:R-:W-:Y:S01]  /*3b30*/  ISETP.NE.AND P0, PT, R10.reuse, 0x2, PT ;  /* 0x000000020a00780c */ /* 0x040fe20003f05270 */
[----:B------:R-:W-:Y:S02]  /*3b40*/  UIADD3 UR5, UPT, UPT, UR31, 0xd0, URZ ;  /* 0x000000d01f057890 */ /* 0x000fe4000fffe0ff */
[----:B------:R-:W-:Y:S01]  /*3b50*/  UISETP.NE.AND UP0, UPT, UR4, 0x4, UPT ;  /* 0x000000040400788c */ /* 0x000fe2000bf05270 */
[----:B-1----:R-:W-:Y:S02]  /*3b60*/  SEL R0, RZ, 0x1, P0 ;  /* 0x00000001ff007807 */ /* 0x002fe40000000000 */
[----:B------:R-:W-:Y:S01]  /*3b70*/  SEL R10, R10, RZ, P0 ;  /* 0x000000ff0a0a7207 */ /* 0x000fe20000000000 */
[----:B------:R-:W-:Y:S01]  /*3b80*/  USEL UR6, URZ, 0x1, UP0 ;  /* 0x00000001ff067887 */ /* 0x000fe20008000000 */
[----:B------:R-:W-:Y:S01]  /*3b90*/  LOP3.LUT R9, R9, R0, RZ, 0x3c, !PT ;  /* 0x0000000009097212 */ /* 0x000fe200078e3cff */
[----:B------:R-:W-:Y:S01]  /*3ba0*/  USEL UR30, UR4, URZ, UP0 ;  /* 0x000000ff041e7287 */ /* 0x000fe20008000000 */
[----:B------:R1:W-:Y:S03]  /*3bb0*/  UTCBAR [UR5], URZ ;  /* 0x000000ff050073e9 */ /* 0x0003e600080000ff */
[----:B------:R-:W-:Y:S01]  /*3bc0*/  LOP3.LUT R11, R11, UR6, RZ, 0x3c, !PT ;  /* 0x000000060b0b7c12 */ /* 0x000fe2000f8e3cff */
[----:B------:R-:W-:Y:S07]  /*3bd0*/  @P1 BRA `(.L_x_71) ;  /* 0xfffffff800881947 */ /* 0x000fee000383ffff */
[----:B------:R-:W2:Y:S01]  /*3be0*/  S2UR UR8, SR_CgaCtaId ;  /* 0x00000000000879c3 */ /* 0x000ea20000008800 */
[----:B------:R-:W-:Y:S01]  /*3bf0*/  ELECT P0, URZ, PT ;  /* 0x0000000000ff782f */ /* 0x000fe20003800000 */
[----:B------:R-:W-:Y:S01]  /*3c00*/  IMAD.MOV.U32 R0, RZ, RZ, 0x1 ;  /* 0x00000001ff007424 */ /* 0x000fe200078e00ff */
[----:B------:R-:W-:Y:S01]  /*3c10*/  UIADD3 UR26, UPT, UPT, UR26, 0xf0, URZ ;  /* 0x000000f01a1a7890 */ /* 0x000fe2000fffe0ff */
[----:B------:R-:W-:Y:S01]  /*3c20*/  SHF.L.U32 R3, R11, 0x1f, RZ ;  /* 0x0000001f0b037819 */ /* 0x000fe200000006ff */
[----:B------:R-:W-:-:S03]  /*3c30*/  UMOV UR4, 0x40 ;  /* 0x0000004000047882 */ /* 0x000fc60000000000 */
[----:B------:R-:W-:Y:S01]  /*3c40*/  UVIRTCOUNT.DEALLOC.SMPOOL 0x80 ;  /* 0x000000800000784c */ /* 0x000fe20000000000 */
[----:B--2---:R-:W-:Y:S02]  /*3c50*/  ULEA UR8, UR8, UR4, 0x18 ;  /* 0x0000000408087291 */ /* 0x004fe4000f8ec0ff */
[----:B------:R-:W-:-:S07]  /*3c60*/  ULEA UR4, UR30, UR26, 0x3 ;  /* 0x0000001a1e047291 */ /* 0x000fce000f8e18ff */
[----:B------:R2:W-:Y:S02]  /*3c70*/  @P0 STS.U8 [UR8+0x1c], R0 ;  /* 0x00001c00ff000988 */ /* 0x0005e40008000008 */
[----:B------:R-:W4:Y:S02]  /*3c80*/  SYNCS.PHASECHK.TRANS64.TRYWAIT P0, [UR4], R3 ;  /* 0x00000003ff0075a7 */ /* 0x000f240008001104 */
[----:B--2-4-:R-:W-:Y:S05]  /*3c90*/  @!P0 BRA `(.L_x_72) ;  /* 0x00000044003c8947 */ /* 0x014fea0003800000 */
.L_x_145:
[----:B------:R-:W-:-:S04]  /*3ca0*/  UIADD3 UR4, UPT, UPT, UR30, 0x1, URZ ;  /* 0x000000011e047890 */ /* 0x000fc8000fffe0ff */
[----:B------:R-:W-:-:S04]  /*3cb0*/  UISETP.NE.AND UP0, UPT, UR4, 0x4, UPT ;  /* 0x000000040400788c */ /* 0x000fc8000bf05270 */
[----:B------:R-:W-:Y:S02]  /*3cc0*/  USEL UR6, URZ, 0x1, UP0 ;  /* 0x00000001ff067887 */ /* 0x000fe40008000000 */
[----:B------:R-:W-:-:S04]  /*3cd0*/  USEL UR4, UR4, URZ, UP0 ;  /* 0x000000ff04047287 */ /* 0x000fc80008000000 */
[----:B-1----:R-:W-:Y:S01]  /*3ce0*/  ULEA UR5, UR4, UR26, 0x3 ;  /* 0x0000001a04057291 */ /* 0x002fe2000f8e18ff */
[----:B------:R-:W-:-:S04]  /*3cf0*/  LOP3.LUT R2, R11, UR6, RZ, 0x3c, !PT ;  /* 0x000000060b027c12 */ /* 0x000fc8000f8e3cff */
[----:B--2---:R-:W-:-:S04]  /*3d00*/  SHF.L.U32 R3, R2, 0x1f, RZ ;  /* 0x0000001f02037819 */ /* 0x004fc800000006ff */
[----:B------:R-:W1:Y:S02]  /*3d10*/  SYNCS.PHASECHK.TRANS64.TRYWAIT P0, [UR5], R3 ;  /* 0x00000003ff0075a7 */ /* 0x000e640008001105 */
[----:B-1----:R-:W-:Y:S05]  /*3d20*/  @!P0 BRA `(.L_x_73) ;  /* 0x0000004400308947 */ /* 0x002fea0003800000 */
.L_x_147:
        /* <DEDUP_REMOVED lines=9> */
.L_x_149:
[----:B------:R-:W-:-:S04]  /*3dc0*/  UIADD3 UR4, UPT, UPT, UR4, 0x1, URZ ;  /* 0x0000000104047890 */ /* 0x000fc8000fffe0ff */
[----:B------:R-:W-:-:S04]  /*3dd0*/  UISETP.NE.AND UP0, UPT, UR4, 0x4, UPT ;  /* 0x000000040400788c */ /* 0x000fc8000bf05270 */
[----:B------:R-:W-:Y:S02]  /*3de0*/  USEL UR5, URZ, 0x1, UP0 ;  /* 0x00000001ff057887 */ /* 0x000fe40008000000 */
[----:B------:R-:W-:-:S04]  /*3df0*/  USEL UR4, UR4, URZ, UP0 ;  /* 0x000000ff04047287 */ /* 0x000fc80008000000 */
[----:B------:R-:W-:Y:S01]  /*3e00*/  ULEA UR4, UR4, UR26, 0x3 ;  /* 0x0000001a04047291 */ /* 0x000fe2000f8e18ff */
[----:B-1----:R-:W-:-:S04]  /*3e10*/  LOP3.LUT R3, R2, UR5, RZ, 0x3c, !PT ;  /* 0x0000000502037c12 */ /* 0x002fc8000f8e3cff */
[----:B------:R-:W-:-:S04]  /*3e20*/  SHF.L.U32 R3, R3, 0x1f, RZ ;  /* 0x0000001f03037819 */ /* 0x000fc800000006ff */
[----:B------:R-:W1:Y:S02]  /*3e30*/  SYNCS.PHASECHK.TRANS64.TRYWAIT P0, [UR4], R3 ;  /* 0x00000003ff0075a7 */ /* 0x000e640008001104 */
[----:B-1----:R-:W-:Y:S05]  /*3e40*/  @!P0 BRA `(.L_x_75) ;  /* 0x0000004400188947 */ /* 0x002fea0003800000 */
.L_x_151:
[----:B------:R-:W-:Y:S01]  /*3e50*/  NOP ;  /* 0x0000000000007918 */ /* 0x000fe20000000000 */
[----:B-1----:R-:W1:Y:S01]  /*3e60*/  LDS R0, [UR8+0x14] ;  /* 0x00001408ff007984 */ /* 0x002e620008000800 */
[----:B------:R-:W-:Y:S01]  /*3e70*/  ULOP3.LUT UR4, UR42, 0xffff, URZ, 0xc0, !UPT ;  /* 0x0000ffff2a047892 */ /* 0x000fe2000f8ec0ff */
[----:B------:R-:W-:Y:S01]  /*3e80*/  UMOV UR5, 0xffff ;  /* 0x0000ffff00057882 */ /* 0x000fe20000000000 */
[----:B------:R-:W-:Y:S02]  /*3e90*/  UMOV UR6, 0x1 ;  /* 0x0000000100067882 */ /* 0x000fe40000000000 */
[----:B------:R-:W-:-:S04]  /*3ea0*/  USHF.R.U32.HI UR4, URZ, 0x5, UR4 ;  /* 0x00000005ff047899 */ /* 0x000fc80008011604 */
[----:B------:R-:W-:Y:S02]  /*3eb0*/  USHF.L.U32 UR5, UR5, UR4, URZ ;  /* 0x0000000405057299 */ /* 0x000fe400080006ff */
[----:B------:R-:W-:-:S04]  /*3ec0*/  USHF.L.U32 UR4, UR6, UR4, URZ ;  /* 0x0000000406047299 */ /* 0x000fc800080006ff */
[----:B-1----:R-:W-:-:S04]  /*3ed0*/  LOP3.LUT R0, R0, UR5, RZ, 0xc0, !PT ;  /* 0x0000000500007c12 */ /* 0x002fc8000f8ec0ff */
[----:B------:R-:W-:-:S13]  /*3ee0*/  ISETP.NE.AND P0, PT, R0, UR5, PT ;  /* 0x0000000500007c0c */ /* 0x000fda000bf05270 */
[----:B------:R-:W-:Y:S05]  /*3ef0*/  @P0 BRA `(.L_x_76) ;  /* 0x0000000000580947 */ /* 0x000fea0003800000 */
[----:B------:R-:W1:Y:S02]  /*3f00*/  LDS R0, [UR8+0x18] ;  /* 0x00001808ff007984 */ /* 0x000e640008000800 */
[----:B-1----:R-:W-:-:S04]  /*3f10*/  LOP3.LUT R0, R0, UR4, RZ, 0xc0, !PT ;  /* 0x0000000400007c12 */ /* 0x002fc8000f8ec0ff */
[----:B------:R-:W-:-:S13]  /*3f20*/  ISETP.NE.AND P0, PT, R0, UR4, PT ;  /* 0x0000000400007c0c */ /* 0x000fda000bf05270 */
[----:B------:R-:W-:Y:S05]  /*3f30*/  @P0 BRA `(.L_x_77) ;  /* 0x00000000003c0947 */ /* 0x000fea0003800000 */
[----:B------:R-:W1:Y:S01]  /*3f40*/  S2R R2, SR_LANEID ;  /* 0x0000000000027919 */ /* 0x000e620000000000 */
[----:B------:R-:W-:Y:S01]  /*3f50*/  ULOP3.LUT UR5, URZ, UR5, URZ, 0x33, !UPT ;  /* 0x00000005ff057292 */ /* 0x000fe2000f8e33ff */
[----:B------:R-:W-:Y:S01]  /*3f60*/  LOP3.LUT R4, RZ, UR4, RZ, 0x33, !PT ;  /* 0x00000004ff047c12 */ /* 0x000fe2000f8e33ff */
[----:B------:R-:W-:Y:S02]  /*3f70*/  VOTEU.ANY UR4, UPT, PT ;  /* 0x0000000000047886 */ /* 0x000fe400038e0100 */
[----:B------:R-:W-:Y:S01]  /*3f80*/  UFLO.U32 UR4, UR4 ;  /* 0x00000004000472bd */ /* 0x000fe200080e0000 */
[----:B------:R-:W2:Y:S01]  /*3f90*/  REDUX UR6, R4 ;  /* 0x00000000040673c4 */ /* 0x000ea20000000000 */
[----:B------:R-:W-:-:S06]  /*3fa0*/  IMAD.U32 R0, RZ, RZ, UR5 ;  /* 0x00000005ff007e24 */ /* 0x000fcc000f8e00ff */
[----:B------:R4:W-:Y:S01]  /*3fb0*/  UTCATOMSWS.AND URZ, UR5 ;  /* 0x0000000500ff79e3 */ /* 0x0009e20008000000 */
[----:B------:R-:W3:Y:S01]  /*3fc0*/  REDUX UR7, R0 ;  /* 0x00000000000773c4 */ /* 0x000ee20000000000 */
[----:B-1----:R-:W-:Y:S01]  /*3fd0*/  ISETP.EQ.U32.AND P0, PT, R2, UR4, PT ;  /* 0x0000000402007c0c */ /* 0x002fe2000bf02070 */
[----:B--2---:R-:W-:Y:S01]  /*3fe0*/  IMAD.U32 R2, RZ, RZ, UR6 ;  /* 0x00000006ff027e24 */ /* 0x004fe2000f8e00ff */
[----:B---3--:R-:W-:-:S11]  /*3ff0*/  MOV R3, UR7 ;  /* 0x0000000700037c02 */ /* 0x008fd60008000f00 */
[----:B------:R4:W-:Y:S04]  /*4000*/  @P0 ATOMS.AND RZ, [UR8+0x14], R3 ;  /* 0x00001403ffff098c */ /* 0x0009e8000a800008 */
[----:B------:R4:W-:Y:S01]  /*4010*/  @P0 ATOMS.AND RZ, [UR8+0x18], R2 ;  /* 0x00001802ffff098c */ /* 0x0009e2000a800008 */
[----:B------:R-:W-:Y:S05]  /*4020*/  BRA `(.L_x_78) ;  /* 0x0000000000147947 */ /* 0x000fea0003800000 */
.L_x_77:
[----:B------:R-:W-:Y:S02]  /*4030*/  MOV R2, 0x4050 ;  /* 0x0000405000027802 */ /* 0x000fe40000000f00 */
[----:B---3-5:R-:W-:Y:S05]  /*4040*/  CALL.REL.NOINC `($__internal_0_$__cuda_sm10x_tcgen05_guardrail_trap_col_being_dealloced_not_returned_by_alloc) ;  /* 0x0000004400747944 */ /* 0x028fea0003c00000 */
[----:B------:R-:W-:Y:S05]  /*4050*/  BRA `(.L_x_78) ;  /* 0x0000000000087947 */ /* 0x000fea0003800000 */
.L_x_76:
[----:B------:R-:W-:Y:S02]  /*4060*/  MOV R2, 0x4080 ;  /* 0x0000408000027802 */ /* 0x000fe40000000f00 */
[----:B---3-5:R-:W-:Y:S05]  /*4070*/  CALL.REL.NOINC `($__internal_2_$__cuda_sm10x_tcgen05_guardrail_trap_unallocated_columns_being_dealloced) ;  /* 0x0000004400807944 */ /* 0x028fea0003c00000 */
.L_x_78:
[----:B------:R-:W-:Y:S01]  /*4080*/  NOP ;  /* 0x0000000000007918 */ /* 0x000fe20000000000 */
[----:B----4-:R-:W-:Y:S05]  /*4090*/  EXIT ;  /* 0x000000000000794d */ /* 0x010fea0003800000 */
.L_x_60:
[----:B------:R-:W-:-:S09]  /*40a0*/  UISETP.NE.OR UP0, UPT, UR17, 0x3, !UP3 ;  /* 0x000000031100788c */ /* 0x000fd2000df05670 */
[----:B------:R-:W-:Y:S05]  /*40b0*/  BRA.U UP0, `(.L_x_79) ;  /* 0x0000000d00807547 */ /* 0x000fea000b800000 */
[----:B------:R-:W1:Y:S01]  /*40c0*/  S2UR UR10, SR_CgaCtaId ;  /* 0x00000000000a79c3 */ /* 0x000e620000008800 */
[----:B------:R-:W2:Y:S01]  /*40d0*/  LDCU UR32, c[0x0][0x370] ;  /* 0x00006e00ff2077ac */ /* 0x000ea20008000800 */
[----:B------:R-:W-:Y:S02]  /*40e0*/  HFMA2 R13, -RZ, RZ, 0, 0 ;  /* 0x00000000ff0d7431 */ /* 0x000fe400000001ff */
[----:B------:R-:W-:Y:S01]  /*40f0*/  IMAD.MOV.U32 R15, RZ, RZ, 0x1 ;  /* 0x00000001ff0f7424 */ /* 0x000fe200078e00ff */
[----:B------:R-:W-:Y:S01]  /*4100*/  MOV R7, 0x1000 ;  /* 0x0000100000077802 */ /* 0x000fe20000000f00 */
[----:B------:R-:W2:Y:S01]  /*4110*/  LDCU.128 UR28, c[0x0][0xb10] ;  /* 0x00016200ff1c77ac */ /* 0x000ea20008000c00 */
[----:B------:R-:W-:Y:S01]  /*4120*/  IMAD.MOV.U32 R14, RZ, RZ, RZ ;  /* 0x000000ffff0e7224 */ /* 0x000fe200078e00ff */
[----:B------:R-:W3:Y:S01]  /*4130*/  LDC.64 R16, c[0x0][0x348] ;  /* 0x0000d200ff107b82 */ /* 0x000ee20000000a00 */
[----:B------:R-:W4:Y:S01]  /*4140*/  LDCU UR27, c[0x0][0x374] ;  /* 0x00006e80ff1b77ac */ /* 0x000f220008000800 */
[----:B------:R-:W1:Y:S06]  /*4150*/  LDCU UR15, c[0x0][0xb0c] ;  /* 0x00016180ff0f77ac */ /* 0x000e6c0008000800 */
[----:B------:R-:W3:Y:S01]  /*4160*/  LDC.64 R2, c[0x0][0x888] ;  /* 0x00022200ff027b82 */ /* 0x000ee20000000a00 */
[----:B------:R-:W1:Y:S01]  /*4170*/  LDCU UR39, c[0x0][0xb20] ;  /* 0x00016400ff2777ac */ /* 0x000e620008000800 */
[----:B------:R-:W1:Y:S06]  /*4180*/  LDCU UR4, c[0x0][0xb30] ;  /* 0x00016600ff0477ac */ /* 0x000e6c0008000800 */
[----:B------:R-:W3:Y:S01]  /*4190*/  LDC.64 R4, c[0x0][0x890] ;  /* 0x00022400ff047b82 */ /* 0x000ee20000000a00 */
[----:B------:R-:W-:Y:S01]  /*41a0*/  UMOV UR21, 0x400 ;  /* 0x0000040000157882 */ /* 0x000fe20000000000 */
[----:B--2---:R-:W-:-:S02]  /*41b0*/  UIMAD.WIDE.U32 UR6, UR32, UR28, URZ ;  /* 0x0000001c200672a5 */ /* 0x004fc4000f8e00ff */
[----:B----4-:R-:W-:Y:S02]  /*41c0*/  UIMAD.WIDE.U32 UR8, UR27, UR31, URZ ;  /* 0x0000001f1b0872a5 */ /* 0x010fe4000f8e00ff */
[----:B-1----:R-:W-:Y:S02]  /*41d0*/  ULEA UR21, UR10, UR21, 0x18 ;  /* 0x000000150a157291 */ /* 0x002fe4000f8ec0ff */
[----:B------:R-:W-:Y:S02]  /*41e0*/  UPLOP3.LUT UP3, UPT, UPT, UPT, UPT, 0x40, 0x4 ;  /* 0x000000000004789c */ /* 0x000fe40003f6e870 */
[----:B------:R-:W-:Y:S02]  /*41f0*/  UIADD3 UR33, UPT, UPT, UR21, 0x88, URZ ;  /* 0x0000008815217890 */ /* 0x000fe4000fffe0ff */
[----:B------:R-:W-:Y:S01]  /*4200*/  UIADD3 UR17, UPT, UPT, UR21, 0x80, URZ ;  /* 0x0000008015117890 */ /* 0x000fe2000fffe0ff */
[----:B------:R-:W-:Y:S01]  /*4210*/  UMOV UR6, UR7 ;  /* 0x0000000700067c82 */ /* 0x000fe20008000000 */
[----:B------:R-:W-:Y:S01]  /*4220*/  UMOV UR35, UR9 ;  /* 0x0000000900237c82 */ /* 0x000fe20008000000 */
[----:B------:R-:W-:-:S02]  /*4230*/  UISETP.GE.AND UP0, UPT, UR42, 0x1, UPT ;  /* 0x000000012a00788c */ /* 0x000fc4000bf06270 */
[----:B------:R-:W-:Y:S01]  /*4240*/  UISETP.NE.AND UP4, UPT, UR42, 0x1, UPT ;  /* 0x000000012a00788c */ /* 0x000fe2000bf85270 */
[----:B------:R-:W1:Y:S01]  /*4250*/  LDCU.64 UR22, c[0x0][0xb28] ;  /* 0x00016500ff1677ac */ /* 0x000e620008000a00 */
[----:B------:R-:W-:Y:S02]  /*4260*/  UISETP.NE.AND UP6, UPT, UR15, 0x1, UPT ;  /* 0x000000010f00788c */ /* 0x000fe4000bfc5270 */
[----:B------:R-:W-:Y:S02]  /*4270*/  UISETP.NE.AND UP5, UPT, UR30, 0x1, UPT ;  /* 0x000000011e00788c */ /* 0x000fe4000bfa5270 */
[----:B------:R-:W-:Y:S02]  /*4280*/  UPRMT UR33, UR10, 0x654, UR33 ;  /* 0x000006540a217896 */ /* 0x000fe40008000021 */
[----:B------:R-:W-:Y:S02]  /*4290*/  USHF.R.U32.HI UR37, URZ, UR29, UR6 ;  /* 0x0000001dff257299 */ /* 0x000fe40008011606 */
[----:B------:R-:W-:-:S02]  /*42a0*/  UPRMT UR34, UR10, 0x654, UR17 ;  /* 0x000006540a227896 */ /* 0x000fc40008000011 */
[----:B------:R-:W-:Y:S02]  /*42b0*/  USHF.R.U32.HI UR35, URZ, UR39, UR35 ;  /* 0x00000027ff237299 */ /* 0x000fe40008011623 */
[----:B------:R-:W-:-:S11]  /*42c0*/  UISETP.NE.AND UP2, UPT, UR4, 0x1, UPT ;  /* 0x000000010400788c */ /* 0x000fd6000bf45270 */
.L_x_88:
[C---:B------:R-:W-:Y:S02]  /*42d0*/  LEA R12, R14.reuse, UR21, 0x3 ;  /* 0x000000150e0c7c11 */ /* 0x040fe4000f8e18ff */
[----:B------:R-:W-:Y:S02]  /*42e0*/  SHF.L.U32 R9, R13, 0x1f, RZ ;  /* 0x0000001f0d097819 */ /* 0x000fe400000006ff */
[----:B------:R-:W-:Y:S02]  /*42f0*/  LEA R10, R14, UR21, 0x4 ;  /* 0x000000150e0a7c11 */ /* 0x000fe4000f8e20ff */
[----:B--2---:R-:W2:Y:S02]  /*4300*/  SYNCS.PHASECHK.TRANS64.TRYWAIT P0, [R12+URZ+0xb0], R9 ;  /* 0x0000b0090c0075a7 */ /* 0x004ea400080011ff */
[----:B--2---:R-:W-:Y:S05]  /*4310*/  @!P0 BRA `(.L_x_80) ;  /* 0x0000003c00fc8947 */ /* 0x004fea0003800000 */
.L_x_152:
[----:B--2---:R-:W2:Y:S01]  /*4320*/  LDS.128 R8, [R10+0x140] ;  /* 0x000140000a087984 */ /* 0x004ea20000000c00 */
[----:B------:R-:W-:Y:S01]  /*4330*/  UISETP.GE.AND UP0, UPT, UR42, 0x1, UPT ;  /* 0x000000012a00788c */ /* 0x000fe2000bf06270 */
[----:B------:R-:W-:Y:S01]  /*4340*/  @!PT LDS RZ, [RZ] ;  /* 0x00000000fffff984 */ /* 0x000fe20000000800 */
[----:B------:R-:W-:Y:S01]  /*4350*/  @!PT LDS RZ, [RZ] ;  /* 0x00000000fffff984 */ /* 0x000fe20000000800 */
[----:B------:R-:W-:Y:S01]  /*4360*/  @!PT LDS RZ, [RZ] ;  /* 0x00000000fffff984 */ /* 0x000fe20000000800 */
[----:B------:R-:W-:Y:S01]  /*4370*/  @!PT LDS RZ, [RZ] ;  /* 0x00000000fffff984 */ /* 0x000fe20000000800 */
[----:B------:R4:W-:Y:S06]  /*4380*/  MEMBAR.ALL.CTA ;  /* 0x0000000000007992 */ /* 0x0009ec0000008000 */
[----:B----4-:R-:W4:Y:S01]  /*4390*/  FENCE.VIEW.ASYNC.S ;  /* 0x00000000000073c6 */ /* 0x010f220000000000 */
[----:B--2---:R-:W-:Y:S11]  /*43a0*/  LOP3.LUT P0, RZ, R10, 0x1, RZ, 0xc0, !PT ;  /* 0x000000010aff7812 */ /* 0x004ff6000780c0ff */
[----:B------:R-:W-:Y:S02]  /*43b0*/  @!UPT UIADD3 URZ, UPT, UPT, URZ, URZ, URZ ;  /* 0x000000fffffff290 */ /* 0x000fe4000fffe0ff */
[----:B----4-:R-:W-:Y:S01]  /*43c0*/  VOTEU.ANY UP1, P0 ;  /* 0x0000000000ff7886 */ /* 0x010fe20000020100 */
[----:B------:R-:W-:Y:S11]  /*43d0*/  PLOP3.LUT P0, PT, PT, PT, UP1, 0x80, 0x8 ;  /* 0x000000000008781c */ /* 0x000ff60003f0f018 */
[----:B------:R-:W-:Y:S02]  /*43e0*/  @!UPT UIADD3 URZ, UPT, UPT, URZ, URZ, URZ ;  /* 0x000000fffffff290 */ /* 0x000fe4000fffe0ff */
[----:B------:R-:W-:Y:S02]  /*43f0*/  @P0 SHF.R.U32.HI R0, RZ, 0x10, R9 ;  /* 0x00000010ff000819 */ /* 0x000fe40000011609 */
[----:B------:R-:W-:Y:S02]  /*4400*/  @P0 MOV R6, R8 ;  /* 0x0000000800060202 */ /* 0x000fe40000000f00 */
[----:B------:R-:W-:Y:S01]  /*4410*/  @P0 R2UR UR4, R0 ;  /* 0x00000000000402ca */ /* 0x000fe200000e0000 */
[----:B------:R-:W-:Y:S01]  /*4420*/  VIADD R0, R12, 0xc0 ;  /* 0x000000c00c007836 */ /* 0x000fe20000000000 */
[----:B------:R-:W-:Y:S02]  /*4430*/  @P0 LOP3.LUT R8, R9, 0xffff, RZ, 0xc0, !PT ;  /* 0x0000ffff09080812 */ /* 0x000fe400078ec0ff */
[----:B------:R-:W-:Y:S02]  /*4440*/  @P0 R2UR UR6, R6 ;  /* 0x00000000060602ca */ /* 0x000fe400000e0000 */
[----:B------:R-:W-:Y:S02]  /*4450*/  PRMT R0, RZ, 0x654, R0 ;  /* 0x00000654ff007816 */ /* 0x000fe40000000000 */
[----:B------:R-:W-:Y:S02]  /*4460*/  @P0 R2UR UR5, R8 ;  /* 0x00000000080502ca */ /* 0x000fe400000e0000 */
[----:B------:R2:W-:Y:S03]  /*4470*/  SYNCS.ARRIVE.TRANS64.RED.A1T0 RZ, [R0+URZ], RZ ;  /* 0x000000ff00ff79a7 */ /* 0x0005e600081004ff */
[----:B------:R-:W-:Y:S04]  /*4480*/  @UP1 UMOV UR26, UR4 ;  /* 0x00000004001a1c82 */ /* 0x000fe80008000000 */
[----:B------:R-:W-:Y:S04]  /*4490*/  @UP1 UMOV UR14, UR6 ;  /* 0x00000006000e1c82 */ /* 0x000fe80008000000 */
[----:B------:R-:W-:Y:S01]  /*44a0*/  @UP1 UMOV UR13, UR5 ;  /* 0x00000005000d1c82 */ /* 0x000fe20008000000 */
[----:B------:R-:W-:Y:S05]  /*44b0*/  BRA.U !UP0, `(.L_x_81) ;  /* 0x0000000108a47547 */ /* 0x000fea000b800000 */
[----:B------:R-:W-:Y:S02]  /*44c0*/  UIMAD.WIDE.U32 UR8, UR13, UR31, URZ ;  /* 0x0000001f0d0872a5 */ /* 0x000fe4000f8e00ff */
[----:B------:R-:W-:Y:S02]  /*44d0*/  UIMAD.WIDE.U32 UR10, UR14, UR28, URZ ;  /* 0x0000001c0e0a72a5 */ /* 0x000fe4000f8e00ff */
[----:B------:R-:W-:Y:S02]  /*44e0*/  USEL UR4, UR27, UR35, !UP5 ;  /* 0x000000231b047287 */ /* 0x000fe4000e800000 */
[----:B------:R-:W-:Y:S02]  /*44f0*/  USEL UR7, UR32, UR37, !UP6 ;  /* 0x0000002520077287 */ /* 0x000fe4000f000000 */
[----:B-1----:R-:W-:Y:S02]  /*4500*/  UIMAD.WIDE.U32 UR18, UR4, UR22, URZ ;  /* 0x00000016041272a5 */ /* 0x002fe4000f8e00ff */
[----:B------:R-:W-:Y:S01]  /*4510*/  UIMAD.WIDE.U32 UR24, UR7, UR22, URZ ;  /* 0x00000016071872a5 */ /* 0x000fe2000f8e00ff */
[----:B------:R-:W-:Y:S02]  /*4520*/  UMOV UR5, UR9 ;  /* 0x0000000900057c82 */ /* 0x000fe40008000000 */
[----:B------:R-:W-:Y:S03]  /*4530*/  USHF.R.U32.HI UR6, URZ, UR39, UR5 ;  /* 0x00000027ff067299 */ /* 0x000fe60008011605 */
[----:B------:R-:W-:Y:S01]  /*4540*/  UMOV UR5, UR11 ;  /* 0x0000000b00057c82 */ /* 0x000fe20008000000 */
[----:B------:R-:W-:Y:S02]  /*4550*/  USEL UR6, UR13, UR6, !UP5 ;  /* 0x000000060d067287 */ /* 0x000fe4000e800000 */
[----:B------:R-:W-:Y:S02]  /*4560*/  USHF.R.U32.HI UR8, URZ, UR29, UR5 ;  /* 0x0000001dff087299 */ /* 0x000fe40008011605 */
[----:B------:R-:W-:Y:S01]  /*4570*/  UIMAD.WIDE.U32 UR10, UR6, UR22, URZ ;  /* 0x00000016060a72a5 */ /* 0x000fe2000f8e00ff */
[----:B------:R-:W-:Y:S02]  /*4580*/  UMOV UR5, UR19 ;  /* 0x0000001300057c82 */ /* 0x000fe40008000000 */
[----:B------:R-:W-:Y:S03]  /*4590*/  @UP4 USHF.R.U32.HI UR4, URZ, UR23, UR5 ;  /* 0x00000017ff044299 */ /* 0x000fe60008011605 */
[----:B------:R-:W-:Y:S01]  /*45a0*/  UMOV UR5, UR25 ;  /* 0x0000001900057c82 */ /* 0x000fe20008000000 */
[----:B------:R-:W-:Y:S02]  /*45b0*/  UIMAD UR4, UR42, UR4, URZ ;  /* 0x000000042a0472a4 */ /* 0x000fe4000f8e02ff */
[----:B------:R-:W-:Y:S02]  /*45c0*/  @UP4 USHF.R.U32.HI UR7, URZ, UR23, UR5 ;  /* 0x00000017ff074299 */ /* 0x000fe40008011605 */
[----:B------:R-:W-:Y:S02]  /*45d0*/  USEL UR5, UR14, UR8, !UP6 ;  /* 0x000000080e057287 */ /* 0x000fe4000f000000 */
[----:B------:R-:W-:Y:S02]  /*45e0*/  UIMAD UR8, UR42, UR7, URZ ;  /* 0x000000072a0872a4 */ /* 0x000fe4000f8e02ff */
[----:B------:R-:W-:Y:S03]  /*45f0*/  UISETP.GE.AND UP0, UPT, UR6, UR4, UPT ;  /* 0x000000040600728c */ /* 0x000fe6000bf06270 */
[----:B------:R-:W-:Y:S01]  /*4600*/  UMOV UR4, UR11 ;  /* 0x0000000b00047c82 */ /* 0x000fe20008000000 */
[----:B------:R-:W-:Y:S02]  /*4610*/  UISETP.GE.OR UP0, UPT, UR5, UR8, UP0 ;  /* 0x000000080500728c */ /* 0x000fe40008706670 */
[----:B------:R-:W-:Y:S02]  /*4620*/  USHF.R.U32.HI UR4, URZ, UR23, UR4 ;  /* 0x00000017ff047299 */ /* 0x000fe40008011604 */
[----:B------:R-:W-:Y:S02]  /*4630*/  UIMAD.WIDE.U32 UR8, UR5, UR22, URZ ;  /* 0x00000016050872a5 */ /* 0x000fe4000f8e00ff */
[----:B------:R-:W-:Y:S04]  /*4640*/  USEL UR10, UR6, UR4, !UP4 ;  /* 0x00000004060a7287 */ /* 0x000fe8000e000000 */
[----:B------:R-:W-:Y:S01]  /*4650*/  UIADD3 UR11, UPT, UPT, -UR10, URZ, URZ ;  /* 0x000000ff0a0b7290 */ /* 0x000fe2000fffe1ff */
[----:B------:R-:W-:Y:S02]  /*4660*/  @!UP0 UMOV UR4, UR9 ;  /* 0x0000000900048c82 */ /* 0x000fe40008000000 */
[----:B------:R-:W-:Y:S02]  /*4670*/  @!UP0 USHF.R.U32.HI UR4, URZ, UR23, UR4 ;  /* 0x00000017ff048299 */ /* 0x000fe40008011604 */
[----:B------:R-:W-:Y:S02]  /*4680*/  UIMAD UR8, UR42, UR11, UR6 ;  /* 0x0000000b2a0872a4 */ /* 0x000fe4000f8e0206 */
[----:B------:R-:W-:Y:S04]  /*4690*/  @!UP0 USEL UR4, UR5, UR4, !UP4 ;  /* 0x0000000405048287 */ /* 0x000fe8000e000000 */
[----:B------:R-:W-:Y:S02]  /*46a0*/  @!UP0 UIMAD UR8, UR7, UR8, UR4 ;  /* 0x00000008070882a4 */ /* 0x000fe4000f8e0204 */
[----:B------:R-:W-:Y:S02]  /*46b0*/  @!UP0 UIADD3 UR9, UPT, UPT, UR10, -UR4, URZ ;  /* 0x800000040a098290 */ /* 0x000fe4000fffe0ff */
[----:B------:R-:W-:Y:S02]  /*46c0*/  UIADD3 UR4, UPT, UPT, -UR5, URZ, URZ ;  /* 0x000000ff05047290 */ /* 0x000fe4000fffe1ff */
[----:B------:R-:W-:Y:S02]  /*46d0*/  UIADD3 UR7, UPT, UPT, -UR6, URZ, URZ ;  /* 0x000000ff06077290 */ /* 0x000fe4000fffe1ff */
[----:B------:R-:W-:Y:S02]  /*46e0*/  @!UP0 UIMAD UR6, UR9, UR42, UR5 ;  /* 0x0000002a090682a4 */ /* 0x000fe4000f8e0205 */
[----:B------:R-:W-:Y:S02]  /*46f0*/  UIMAD UR14, UR15, UR4, UR14 ;  /* 0x000000040f0e72a4 */ /* 0x000fe4000f8e020e */
[----:B------:R-:W-:Y:S01]  /*4700*/  UIMAD UR13, UR30, UR7, UR13 ;  /* 0x000000071e0d72a4 */ /* 0x000fe2000f8e020d */
[----:B------:R-:W-:Y:S02]  /*4710*/  @!UP0 UMOV UR5, UR8 ;  /* 0x0000000800058c82 */ /* 0x000fe40008000000 */
[----:B------:R-:W-:Y:S02]  /*4720*/  UIMAD UR14, UR5, UR15, UR14 ;  /* 0x0000000f050e72a4 */ /* 0x000fe4000f8e020e */
[----:B------:R-:W-:Y:S11]  /*4730*/  UIMAD UR13, UR6, UR30, UR13 ;  /* 0x0000001e060d72a4 */ /* 0x000ff6000f8e020d */
[----:B------:R-:W-:Y:S01]  /*4740*/  @!UPT UIADD3 URZ, UPT, UPT, URZ, URZ, URZ ;  /* 0x000000fffffff290 */ /* 0x000fe2000fffe0ff */
.L_x_81:
[----:B------:R-:W4:Y:S01]  /*4750*/  @!UP2 LDCU.128 UR8, c[0x0][0xb10] ;  /* 0x00016200ff08a7ac */ /* 0x000f220008000c00 */
[C---:B---3--:R-:W-:Y:S02]  /*4760*/  ISETP.NE.U32.AND P1, PT, R4.reuse, RZ, PT ;  /* 0x000000ff0400720c */ /* 0x048fe40003f25070 */
[----:B------:R-:W-:Y:S02]  /*4770*/  ISETP.NE.U32.AND P0, PT, R4, RZ, PT ;  /* 0x000000ff0400720c */ /* 0x000fe40003f05070 */
[C---:B------:R-:W-:Y:S02]  /*4780*/  ISETP.NE.AND.EX P1, PT, R5.reuse, RZ, PT, P1 ;  /* 0x000000ff0500720c */ /* 0x040fe40003f25310 */
[----:B------:R-:W-:Y:S01]  /*4790*/  ISETP.NE.AND.EX P0, PT, R5, RZ, PT, P0 ;  /* 0x000000ff0500720c */ /* 0x000fe20003f05300 */
[----:B------:R-:W3:Y:S01]  /*47a0*/  @!UP2 LDCU UR5, c[0x0][0xb0c] ;  /* 0x00016180ff05a7ac */ /* 0x000ee20008000800 */
[----:B------:R-:W-:Y:S01]  /*47b0*/  SHF.L.U32 R9, R15, 0x1f, RZ ;  /* 0x0000001f0f097819 */ /* 0x000fe200000006ff */
[----:B------:R-:W-:Y:S02]  /*47c0*/  USHF.L.U32 UR19, UR16, 0x6, URZ ;  /* 0x0000000610137899 */ /* 0x000fe400080006ff */
[----:B------:R-:W-:Y:S02]  /*47d0*/  USHF.L.U32 UR18, UR20, 0x7, URZ ;  /* 0x0000000714127899 */ /* 0x000fe400080006ff */
[----:B----4-:R-:W-:Y:S07]  /*47e0*/  UIMAD.WIDE.U32 UR6, UR14, UR8, URZ ;  /* 0x000000080e0672a5 */ /* 0x010fee000f8e00ff */
[----:B------:R-:W-:Y:S01]  /*47f0*/  @!UP2 UMOV UR4, UR7 ;  /* 0x000000070004ac82 */ /* 0x000fe20008000000 */
[----:B---3--:R-:W-:Y:S02]  /*4800*/  @!UP2 UISETP.NE.AND UP0, UPT, UR5, 0x1, UPT ;  /* 0x000000010500a88c */ /* 0x008fe4000bf05270 */
[----:B------:R-:W-:Y:S02]  /*4810*/  @!UP2 USHF.R.U32.HI UR4, URZ, UR9, UR4 ;  /* 0x00000009ff04a299 */ /* 0x000fe40008011604 */
[----:B------:R-:W-:Y:S02]  /*4820*/  UIMAD.WIDE.U32 UR6, UR13, UR11, URZ ;  /* 0x0000000b0d0672a5 */ /* 0x000fe4000f8e00ff */
[----:B------:R-:W-:Y:S02]  /*4830*/  @!UP2 USEL UR8, UR14, UR4, !UP0 ;  /* 0x000000040e08a287 */ /* 0x000fe4000c000000 */
[----:B------:R-:W-:Y:S03]  /*4840*/  @!UP2 UISETP.NE.AND UP0, UPT, UR10, 0x1, UPT ;  /* 0x000000010a00a88c */ /* 0x000fe6000bf05270 */
[----:B------:R-:W-:Y:S02]  /*4850*/  @!UP2 UMOV UR6, UR7 ;  /* 0x000000070006ac82 */ /* 0x000fe40008000000 */
[----:B------:R-:W3:Y:S02]  /*4860*/  @!UP2 LDCU UR4, c[0x0][0xb20] ;  /* 0x00016400ff04a7ac */ /* 0x000ee40008000800 */
[----:B---3--:R-:W-:Y:S04]  /*4870*/  @!UP2 USHF.R.U32.HI UR6, URZ, UR4, UR6 ;  /* 0x00000004ff06a299 */ /* 0x008fe80008011606 */
[----:B------:R-:W-:Y:S04]  /*4880*/  @!UP2 USEL UR6, UR13, UR6, !UP0 ;  /* 0x000000060d06a287 */ /* 0x000fe8000c000000 */
[----:B------:R-:W-:Y:S02]  /*4890*/  @!UP2 UIADD3 UR4, UPT, UPT, -UR8, UR6, URZ ;  /* 0x000000060804a290 */ /* 0x000fe4000fffe1ff */
[----:B------:R-:W-:Y:S02]  /*48a0*/  @!UP2 UIADD3 UR6, UPT, UPT, UR8, -UR6, URZ ;  /* 0x800000060806a290 */ /* 0x000fe4000fffe0ff */
[----:B------:R-:W-:Y:S02]  /*48b0*/  @!UP2 UIMAD UR14, UR4, UR5, UR14 ;  /* 0x00000005040ea2a4 */ /* 0x000fe4000f8e020e */
[----:B------:R-:W-:Y:S01]  /*48c0*/  @!UP2 UIMAD UR13, UR6, UR10, UR13 ;  /* 0x0000000a060da2a4 */ /* 0x000fe2000f8e020d */
[----:B------:R-:W-:Y:S11]  /*48d0*/  BRA.U UP3, `(.L_x_82) ;  /* 0x0000000103107547 */ /* 0x000ff6000b800000 */
[----:B--2---:R-:W-:Y:S04]  /*48e0*/  MOV R0, UR38 ;  /* 0x0000002600007c02 */ /* 0x004fe80008000f00 */
[----:B------:R-:W-:Y:S04]  /*48f0*/  SHF.L.U32 R11, R0, 0x1f, RZ ;  /* 0x0000001f000b7819 */ /* 0x000fe800000006ff */
[----:B------:R-:W2:Y:S02]  /*4900*/  SYNCS.PHASECHK.TRANS64.TRYWAIT P2, [UR21+0xa8], R11 ;  /* 0x0000a80bff0075a7 */ /* 0x000ea40008041115 */
[----:B--2---:R-:W-:Y:S05]  /*4910*/  @!P2 BRA `(.L_x_83) ;  /* 0x000000380090a947 */ /* 0x004fea0003800000 */
.L_x_82:
[----:B------:R-:W-:Y:S05]  /*4920*/  @!P1 BRA `(.L_x_84) ;  /* 0x0000000000309947 */ /* 0x000fea0003800000 */
[----:B------:R-:W-:Y:S01]  /*4930*/  ISETP.NE.U32.AND P1, PT, R2, RZ, PT ;  /* 0x000000ff0200720c */ /* 0x000fe20003f25070 */
[----:B------:R-:W3:Y:S01]  /*4940*/  LDCU.64 UR4, c[0x0][0x358] ;  /* 0x00006b00ff0477ac */ /* 0x000ee20008000a00 */
[----:B------:R-:W-:Y:S02]  /*4950*/  IMAD.MOV.U32 R84, RZ, RZ, 0x1 ;  /* 0x00000001ff547424 */ /* 0x000fe400078e00ff */
[----:B------:R-:W-:Y:S11]  /*4960*/  ISETP.NE.AND.EX P1, PT, R3, RZ, PT, P1 ;  /* 0x000000ff0300720c */ /* 0x000ff60003f25310 */
[----:B------:R-:W-:Y:S02]  /*4970*/  @!UPT UIADD3 URZ, UPT, UPT, URZ, URZ, URZ ;  /* 0x000000fffffff290 */ /* 0x000fe4000fffe0ff */
[----:B--2---:R-:W2:Y:S01]  /*4980*/  @P1 LDC.64 R10, c[0x0][0x888] ;  /* 0x00022200ff0a1b82 */ /* 0x004ea20000000a00 */
[----:B------:R-:W-:Y:S04]  /*4990*/  @P1 IMAD R0, R4, UR36, RZ ;  /* 0x0000002404001c24 */ /* 0x000fe8000f8e02ff */
[----:B--2---:R-:W-:Y:S04]  /*49a0*/  @P1 IMAD.WIDE R10, R0, 0x4, R10 ;  /* 0x00000004000a1825 */ /* 0x004fe800078e020a */
[----:B------:R-:W-:Y:S01]  /*49b0*/  HFMA2 R0, -RZ, RZ, 0, 5.9604644775390625e-08 ;  /* 0x00000001ff007431 */ /* 0x000fe200000001ff */
[----:B---3-5:R3:W5:Y:S04]  /*49c0*/  @P1 LDG.E R41, desc[UR4][R10.64] ;  /* 0x000000040a291981 */ /* 0x028768000c1e1900 */
[----:B------:R-:W-:Y:S01]  /*49d0*/  @!P1 PRMT R84, R0, 0x7610, R84 ;  /* 0x0000761000549816 */ /* 0x000fe20000000054 */
[----:B---3--:R-:W4:Y:S06]  /*49e0*/  @!P1 LDC R41, c[0x0][0x880] ;  /* 0x00022000ff299b82 */ /* 0x008f2c0000000800 */
.L_x_84:
[----:B----45:R-:W-:Y:S01]  /*49f0*/  @!P0 FSETP.EQ.AND P1, PT, R41, RZ, PT ;  /* 0x000000ff2900820b */ /* 0x030fe20003f22000 */
[----:B------:R-:W-:Y:S01]  /*4a00*/  @!UPT UIADD3 URZ, UPT, UPT, URZ, URZ, URZ ;  /* 0x000000fffffff290 */ /* 0x000fe2000fffe0ff */
[----:B------:R-:W-:Y:S11]  /*4a10*/  @!P0 BRA `(.L_x_85) ;  /* 0x0000000000188947 */ /* 0x000ff60003800000 */
[----:B------:R-:W-:Y:S02]  /*4a20*/  LOP3.LUT P0, RZ, R84, 0xff, RZ, 0xc0, !PT ;  /* 0x000000ff54ff7812 */ /* 0x000fe4000780c0ff */
[----:B------:R-:W-:Y:S04]  /*4a30*/  ISETP.NE.U32.AND P1, PT, R2, RZ, PT ;  /* 0x000000ff0200720c */ /* 0x000fe80003f25070 */
[----:B------:R-:W-:Y:S04]  /*4a40*/  ISETP.NE.AND.EX P1, PT, R3, RZ, PT, P1 ;  /* 0x000000ff0300720c */ /* 0x000fe80003f25310 */
[----:B------:R-:W-:Y:S03]  /*4a50*/  PLOP3.LUT P1, PT, P1, PT, PT, 0x8, 0x80 ;  /* 0x000000000080781c */ /* 0x000fe60000f2e170 */
[----:B------:R-:W-:Y:S11]  /*4a60*/  @P0 FSETP.EQ.AND P1, PT, R41, RZ, PT ;  /* 0x000000ff2900020b */ /* 0x000ff60003f22000 */
[----:B------:R-:W-:Y:S02]  /*4a70*/  @!UPT UIADD3 URZ, UPT, UPT, URZ, URZ, URZ ;  /* 0x000000fffffff290 */ /* 0x000fe4000fffe0ff */
.L_x_85:
[----:B------:R-:W3:Y:S01]  /*4a80*/  SYNCS.PHASECHK.TRANS64.TRYWAIT P2, [UR21+0x90], R9 ;  /* 0x00009009ff0075a7 */ /* 0x000ee20008041115 */
[----:B------:R-:W-:Y:S04]  /*4a90*/  ELECT P0, URZ, PT ;  /* 0x0000000000ff782f */ /* 0x000fe80003800000 */
[----:B------:R-:W-:Y:S11]  /*4aa0*/  PLOP3.LUT P1, PT, P1, P0, PT, 0xf2, 0x2f ;  /* 0x00000000002f781c */ /* 0x000ff60000f21e72 */
[----:B------:R-:W-:Y:S02]  /*4ab0*/  @!UPT UIADD3 URZ, UPT, UPT, URZ, URZ, URZ ;  /* 0x000000fffffff290 */ /* 0x000fe4000fffe0ff */
[----:B------:R-:W-:Y:S05]  /*4ac0*/  @!P1 IADD3 R8, P0, PT, R16, 0x580, RZ ;  /* 0x0000058010089810 */ /* 0x000fea0007f1e0ff */
[----:B------:R-:W-:Y:S01]  /*4ad0*/  @!P1 IMAD.X R6, RZ, RZ, R17, P0 ;  /* 0x000000ffff069224 */ /* 0x000fe200000e0611 */
[----:B---3--:R-:W-:Y:S07]  /*4ae0*/  @!P2 BRA `(.L_x_86) ;  /* 0x000000380034a947 */ /* 0x008fee0003800000 */
.L_x_155:
[----:B------:R-:W-:Y:S01]  /*4af0*/  @!P1 R2UR UR5, R8 ;  /* 0x00000000080592ca */ /* 0x000fe200000e0000 */
[----:B------:R-:W-:Y:S01]  /*4b00*/  VOTEU.ALL UP0, P1 ;  /* 0x0000000000ff7886 */ /* 0x000fe20000800000 */
[----:B------:R-:W-:Y:S01]  /*4b10*/  @!P1 R2UR UR4, R6 ;  /* 0x00000000060492ca */ /* 0x000fe200000e0000 */
[----:B--2---:R-:W-:Y:S01]  /*4b20*/  @!P1 IMAD.MOV.U32 R0, RZ, RZ, 0x1000 ;  /* 0x00001000ff009424 */ /* 0x004fe200078e00ff */
[----:B------:R-:W-:Y:S01]  /*4b30*/  UMOV UR6, 0x0 ;  /* 0x0000000000067882 */ /* 0x000fe20000000000 */
[----:B------:R-:W-:Y:S01]  /*4b40*/  UMOV UR7, 0x10000000 ;  /* 0x1000000000077882 */ /* 0x000fe20000000000 */
[----:B------:R-:W-:Y:S01]  /*4b50*/  @!UP0 UIADD3 UR16, UPT, UPT, UR21, 0x200, URZ ;  /* 0x0000020015108890 */ /* 0x000fe2000fffe0ff */
[----:B------:R-:W-:Y:S01]  /*4b60*/  VIADD R14, R14, 0x1 ;  /* 0x000000010e0e7836 */ /* 0x000fe20000000000 */
[----:B------:R-:W-:Y:S01]  /*4b70*/  VOTEU.ALL UP0, P1 ;  /* 0x0000000000ff7886 */ /* 0x000fe20000800000 */
[----:B------:R-:W-:Y:S04]  /*4b80*/  UMOV UR20, UR36 ;  /* 0x0000002400147c82 */ /* 0x000fe80008000000 */
[----:B------:R-:W-:Y:S02]  /*4b90*/  IMAD.U32 R10, RZ, RZ, UR5 ;  /* 0x00000005ff0a7e24 */ /* 0x000fe4000f8e00ff */
[----:B------:R-:W-:Y:S03]  /*4ba0*/  IMAD.U32 R11, RZ, RZ, UR4 ;  /* 0x00000004ff0b7e24 */ /* 0x000fe6000f8e00ff */
[----:B------:R-:W-:Y:S02]  /*4bb0*/  @!P1 R2UR UR4, R10 ;  /* 0x000000000a0492ca */ /* 0x000fe400000e0000 */
[----:B------:R-:W-:Y:S11]  /*4bc0*/  @!P1 R2UR UR5, R11 ;  /* 0x000000000b0592ca */ /* 0x000ff600000e0000 */
[----:B------:R-:W-:Y:S02]  /*4bd0*/  @!UPT UIADD3 URZ, UPT, UPT, URZ, URZ, URZ ;  /* 0x000000fffffff290 */ /* 0x000fe4000fffe0ff */
[----:B------:R2:W-:Y:S01]  /*4be0*/  @!UP0 UTMALDG.3D [UR16], [UR4], desc[UR6] ;  /* 0x00000610040085b4 */ /* 0x0005e20008011000 */
[----:B------:R2:W-:Y:S01]  /*4bf0*/  @!P1 SYNCS.ARRIVE.TRANS64.RED.A0TR RZ, [UR21+0x80], R0 ;  /* 0x00008000ffff99a7 */ /* 0x0005e20008300415 */
[----:B------:R-:W-:Y:S01]  /*4c00*/  SYNCS.ARRIVE.TRANS64.RED.A1T0 RZ, [UR34], RZ ;  /* 0x000000ffffff79a7 */ /* 0x000fe20008100422 */
[----:B------:R-:W3:Y:S02]  /*4c10*/  SYNCS.PHASECHK.TRANS64.TRYWAIT P0, [UR21+0x98], R9 ;  /* 0x00009809ff0075a7 */ /* 0x000ee40008001115 */
[----:B--23--:R-:W-:Y:S05]  /*4c20*/  @!P0 BRA `(.L_x_87) ;  /* 0x0000003400fc8947 */ /* 0x00cfea0003800000 */
.L_x_157:
[----:B------:R-:W-:Y:S01]  /*4c30*/  @!P1 IADD3 R6, P0, PT, R16, 0x580, RZ ;  /* 0x0000058010069810 */ /* 0x000fe20007f1e0ff */
[----:B------:R-:W-:Y:S01]  /*4c40*/  VOTEU.ALL UP0, P1 ;  /* 0x0000000000ff7886 */ /* 0x000fe20000800000 */
[----:B------:R-:W-:Y:S01]  /*4c50*/  UMOV UR6, 0x0 ;  /* 0x0000000000067882 */ /* 0x000fe20000000000 */
[----:B------:R-:W-:Y:S01]  /*4c60*/  UMOV UR7, 0x10000000 ;  /* 0x1000000000077882 */ /* 0x000fe20000000000 */
[----:B------:R-:W-:Y:S01]  /*4c70*/  @!P1 R2UR UR5, R6 ;  /* 0x00000000060592ca */ /* 0x000fe200000e0000 */
[----:B--2---:R-:W-:Y:S01]  /*4c80*/  @!P1 IMAD.X R0, RZ, RZ, R17, P0 ;  /* 0x000000ffff009224 */ /* 0x004fe200000e0611 */
[----:B------:R-:W-:Y:S01]  /*4c90*/  @!UP0 UIADD3 UR10, UPT, UPT, UR18, 0x40, URZ ;  /* 0x00000040120a8890 */ /* 0x000fe2000fffe0ff */
[----:B------:R-:W-:Y:S01]  /*4ca0*/  ISETP.NE.AND P0, PT, R14, 0x2, PT ;  /* 0x000000020e00780c */ /* 0x000fe20003f05270 */
[----:B------:R-:W-:Y:S01]  /*4cb0*/  @!UP0 UIADD3 UR8, UPT, UPT, UR21, 0x1200, URZ ;  /* 0x0000120015088890 */ /* 0x000fe2000fffe0ff */
[----:B------:R-:W-:Y:S01]  /*4cc0*/  LOP3.LUT R15, R15, 0x1, RZ, 0x3c, !PT ;  /* 0x000000010f0f7812 */ /* 0x000fe200078e3cff */
[----:B------:R-:W-:Y:S01]  /*4cd0*/  @!UP0 UIADD3 UR9, UPT, UPT, UR21, 0x88, URZ ;  /* 0x0000008815098890 */ /* 0x000fe2000fffe0ff */
[----:B------:R-:W-:Y:S01]  /*4ce0*/  @!P1 R2UR UR4, R0 ;  /* 0x00000000000492ca */ /* 0x000fe200000e0000 */
[----:B------:R-:W-:Y:S01]  /*4cf0*/  VOTEU.ALL UP0, P1 ;  /* 0x0000000000ff7886 */ /* 0x000fe20000800000 */
[----:B------:R-:W-:Y:S01]  /*4d00*/  UMOV UR11, UR19 ;  /* 0x00000013000b7c82 */ /* 0x000fe20008000000 */
[----:B------:R-:W-:Y:S01]  /*4d10*/  UMOV UR12, UR36 ;  /* 0x00000024000c7c82 */ /* 0x000fe20008000000 */
[----:B------:R-:W-:Y:S01]  /*4d20*/  SEL R0, RZ, 0x1, P0 ;  /* 0x00000001ff007807 */ /* 0x000fe20000000000 */
[----:B------:R-:W-:Y:S01]  /*4d30*/  UIADD3 UR20, UPT, UPT, UR13, UR59, URZ ;  /* 0x0000003b0d147290 */ /* 0x000fe2000fffe0ff */
[----:B------:R-:W-:Y:S01]  /*4d40*/  IMAD.U32 R8, RZ, RZ, UR5 ;  /* 0x00000005ff087e24 */ /* 0x000fe2000f8e00ff */
[----:B------:R-:W-:Y:S01]  /*4d50*/  SEL R14, R14, RZ, P0 ;  /* 0x000000ff0e0e7207 */ /* 0x000fe20000000000 */
[----:B------:R-:W-:Y:S01]  /*4d60*/  UIADD3 UR16, UPT, UPT, UR14, UR62, URZ ;  /* 0x0000003e0e107290 */ /* 0x000fe2000fffe0ff */
[----:B------:R-:W-:Y:S01]  /*4d70*/  LOP3.LUT R13, R13, R0, RZ, 0x3c, !PT ;  /* 0x000000000d0d7212 */ /* 0x000fe200078e3cff */
[----:B------:R-:W-:Y:S01]  /*4d80*/  UPLOP3.LUT UP3, UPT, UPT, UPT, UPT, 0x80, 0x8 ;  /* 0x000000000008789c */ /* 0x000fe20003f6f070 */
[----:B------:R-:W-:Y:S02]  /*4d90*/  UMOV UR36, UR26 ;  /* 0x0000001a00247c82 */ /* 0x000fe40008000000 */
[----:B------:R-:W-:Y:S01]  /*4da0*/  IMAD.U32 R9, RZ, RZ, UR4 ;  /* 0x00000004ff097e24 */ /* 0x000fe2000f8e00ff */
[----:B------:R-:W-:Y:S04]  /*4db0*/  @!P1 R2UR UR4, R8 ;  /* 0x00000000080492ca */ /* 0x000fe800000e0000 */
[----:B------:R-:W-:Y:S11]  /*4dc0*/  @!P1 R2UR UR5, R9 ;  /* 0x00000000090592ca */ /* 0x000ff600000e0000 */
[----:B------:R-:W-:Y:S02]  /*4dd0*/  @!UPT UIADD3 URZ, UPT, UPT, URZ, URZ, URZ ;  /* 0x000000fffffff290 */ /* 0x000fe4000fffe0ff */
[----:B------:R2:W-:Y:S01]  /*4de0*/  @!UP0 UTMALDG.3D [UR8], [UR4], desc[UR6] ;  /* 0x00000608040085b4 */ /* 0x0005e20008011000 */
[----:B------:R2:W-:Y:S01]  /*4df0*/  @!P1 SYNCS.ARRIVE.TRANS64.RED.A0TR RZ, [UR21+0x88], R7 ;  /* 0x00008807ffff99a7 */ /* 0x0005e20008300415 */
[----:B------:R-:W-:Y:S01]  /*4e00*/  SYNCS.ARRIVE.TRANS64.RED.A1T0 RZ, [UR33], RZ ;  /* 0x000000ffffff79a7 */ /* 0x000fe20008100421 */
[----:B------:R-:W-:Y:S05]  /*4e10*/  BRA.U UP1, `(.L_x_88) ;  /* 0xfffffff5012c7547 */ /* 0x000fea000b83ffff */
[----:B------:R-:W-:-:S04]  /*4e20*/  SHF.L.U32 R3, R15, 0x1f, RZ ;  /* 0x0000001f0f037819 */ /* 0x000fc800000006ff */
[----:B------:R-:W3:Y:S02]  /*4e30*/  SYNCS.PHASECHK.TRANS64.TRYWAIT P0, [UR21+0x90], R3 ;  /* 0x00009003ff0075a7 */ /* 0x000ee40008001115 */
[----:B---3--:R-:W-:Y:S05]  /*4e40*/  @!P0 BRA `(.L_x_89) ;  /* 0x00000034008c8947 */ /* 0x008fea0003800000 */
.L_x_159:
[----:B---3--:R-:W-:-:S07]  /*4e50*/  MOV R0, UR21 ;  /* 0x0000001500007c02 */ /* 0x008fce0008000f00 */
.L_x_90:
[----:B---3--:R-:W-:-:S04]  /*4e60*/  SHF.L.U32 R3, R15, 0x1f, RZ ;  /* 0x0000001f0f037819 */ /* 0x008fc800000006ff */
[----:B------:R3:W4:Y:S03]  /*4e70*/  SYNCS.PHASECHK.TRANS64.TRYWAIT P0, [R0+URZ+0x98], R3 ;  /* 0x00009803000075a7 */ /* 0x00072600080011ff */
[----:B----4-:R-:W-:Y:S05]  /*4e80*/  @!P0 NANOSLEEP.SYNCS 0x989680 ;  /* 0x009896800000895d */ /* 0x010fea0003900000 */
[----:B------:R-:W4:Y:S02]  /*4e90*/  @!P0 SYNCS.PHASECHK.TRANS64 P0, [R0+URZ+0x98], R3 ;  /* 0x00009803000085a7 */ /* 0x000f2400080010ff */
[----:B-12-4-:R-:W-:Y:S05]  /*4ea0*/  @P0 EXIT ;  /* 0x000000000000094d */ /* 0x016fea0003800000 */
[----:B------:R-:W-:Y:S05]  /*4eb0*/  BRA `(.L_x_90) ;  /* 0xfffffffc00e87947 */ /* 0x000fea000383ffff */
.L_x_79:
[----:B------:R-:W-:-:S06]  /*4ec0*/  UISETP.GE.AND UP0, UPT, UR17, 0x4, UPT ;  /* 0x000000041100788c */ /* 0x000fcc000bf06270 */
[----:B------:R-:W-:-:S13]  /*4ed0*/  PLOP3.LUT P0, PT, PT, PT, UP0, 0x80, 0x8 ;  /* 0x000000000008781c */ /* 0x000fda0003f0f008 */
[----:B------:R-:W-:Y:S05]  /*4ee0*/  @!P0 EXIT ;  /* 0x000000000000894d */ /* 0x000fea0003800000 */
[----:B------:R-:W1:Y:S08]  /*4ef0*/  S2UR UR4, SR_CgaCtaId ;  /* 0x00000000000479c3 */ /* 0x000e700000008800 */
[----:B------:R-:W-:Y:S01]  /*4f00*/  BAR.SYNC.DEFER_BLOCKING 0x6, 0xa0 ;  /* 0x0182800000007b1d */ /* 0x000fe20000010000 */
[C---:B------:R-:W-:Y:S01]  /*4f10*/  IMAD.SHL.U32 R7, R93.reuse, 0x40, RZ ;  /* 0x000000405d077824 */ /* 0x040fe200078e00ff */
[C---:B------:R-:W-:Y:S01]  /*4f20*/  LOP3.LUT R95, R93.reuse, 0x60, RZ, 0xc0, !PT ;  /* 0x000000605d5f7812 */ /* 0x040fe200078ec0ff */
[----:B------:R-:W-:-:S02]  /*4f30*/  IMAD.SHL.U32 R4, R93, 0x20, RZ ;  /* 0x000000205d047824 */ /* 0x000fc400078e00ff */
[----:B------:R-:W-:Y:S02]  /*4f40*/  HFMA2 R36, -RZ, RZ, 0, 0 ;  /* 0x00000000ff247431 */ /* 0x000fe400000001ff */
[----:B------:R-:W-:Y:S01]  /*4f50*/  IMAD.SHL.U32 R6, R93, 0x2, RZ ;  /* 0x000000025d067824 */ /* 0x000fe200078e00ff */
[----:B------:R-:W-:Y:S01]  /*4f60*/  UMOV UR44, 0x400 ;  /* 0x00000400002c7882 */ /* 0x000fe20000000000 */
[----:B------:R-:W2:Y:S01]  /*4f70*/  LDC.64 R82, c[0x0][0x8b0] ;  /* 0x00022c00ff527b82 */ /* 0x000ea20000000a00 */
[----:B------:R-:W-:Y:S01]  /*4f80*/  LOP3.LUT R5, R7, 0x180, RZ, 0xc0, !PT ;  /* 0x0000018007057812 */ /* 0x000fe200078ec0ff */
[----:B------:R-:W-:Y:S01]  /*4f90*/  IMAD.U32 R37, R93, 0x10000, RZ ;  /* 0x000100005d257824 */ /* 0x000fe200078e00ff */
[----:B------:R-:W-:Y:S01]  /*4fa0*/  LOP3.LUT R4, R4, 0xc00, RZ, 0xc0, !PT ;  /* 0x00000c0004047812 */ /* 0x000fe200078ec0ff */
[----:B------:R-:W-:Y:S01]  /*4fb0*/  IMAD.MOV.U32 R92, RZ, RZ, RZ ;  /* 0x000000ffff5c7224 */ /* 0x000fe200078e00ff */
[----:B------:R-:W-:Y:S01]  /*4fc0*/  LOP3.LUT R6, R5, 0x20, R6, 0xf8, !PT ;  /* 0x0000002005067812 */ /* 0x000fe200078ef806 */
[----:B------:R-:W-:Y:S01]  /*4fd0*/  IMAD.SHL.U32 R5, R93, 0x8, RZ ;  /* 0x000000085d057824 */ /* 0x000fe200078e00ff */
[----:B------:R-:W-:Y:S01]  /*4fe0*/  LOP3.LUT R4, R4, 0x40, R7, 0xf8, !PT ;  /* 0x0000004004047812 */ /* 0x000fe200078ef807 */
[----:B------:R-:W3:Y:S01]  /*4ff0*/  LDC.64 R80, c[0x0][0x8a8] ;  /* 0x00022a00ff507b82 */ /* 0x000ee20000000a00 */
[----:B------:R-:W-:Y:S01]  /*5000*/  LOP3.LUT R37, R37, 0x600000, RZ, 0xc0, !PT ;  /* 0x0060000025257812 */ /* 0x000fe200078ec0ff */
[----:B------:R-:W-:Y:S01]  /*5010*/  IMAD.MOV.U32 R87, RZ, RZ, RZ ;  /* 0x000000ffff577224 */ /* 0x000fe200078e00ff */
[----:B------:R-:W-:-:S02]  /*5020*/  LOP3.LUT R5, R6, 0x30, R5, 0x78, !PT ;  /* 0x0000003006057812 */ /* 0x000fc400078e7805 */
[----:B------:R-:W-:Y:S02]  /*5030*/  CS2R R90, SRZ ;  /* 0x00000000005a7805 */ /* 0x000fe4000001ff00 */
[----:B------:R-:W-:Y:S01]  /*5040*/  LOP3.LUT R4, R4, 0x200, R7, 0xf8, !PT ;  /* 0x0000020004047812 */ /* 0x000fe200078ef807 */
[----:B------:R-:W-:Y:S01]  /*5050*/  IMAD.MOV.U32 R89, RZ, RZ, RZ ;  /* 0x000000ffff597224 */ /* 0x000fe200078e00ff */
[----:B------:R-:W-:Y:S01]  /*5060*/  LOP3.LUT R93, R93, 0x2, RZ, 0xc0, !PT ;  /* 0x000000025d5d7812 */ /* 0x000fe200078ec0ff */
[----:B-1----:R-:W-:Y:S01]  /*5070*/  ULEA UR44, UR4, UR44, 0x18 ;  /* 0x0000002c042c7291 */ /* 0x002fe2000f8ec0ff */
[----:B------:R-:W-:Y:S01]  /*5080*/  LOP3.LUT R71, R4, R5, RZ, 0xfc, !PT ;  /* 0x0000000504477212 */ /* 0x000fe200078efcff */
[----:B------:R-:W1:Y:S01]  /*5090*/  LDCU UR57, c[0x0][0x370] ;  /* 0x00006e00ff3977ac */ /* 0x000e620008000800 */
[----:B------:R-:W-:Y:S01]  /*50a0*/  IADD3 R88, PT, PT, -R93, RZ, RZ ;  /* 0x000000ff5d587210 */ /* 0x000fe20007ffe1ff */
[----:B------:R-:W-:Y:S01]  /*50b0*/  UIADD3 UR4, UPT, UPT, UR44, 0x2200, URZ ;  /* 0x000022002c047890 */ /* 0x000fe2000fffe0ff */
[----:B------:R-:W4:Y:S04]  /*50c0*/  LDCU UR43, c[0x0][0xb0c] ;  /* 0x00016180ff2b77ac */ /* 0x000f280008000800 */
[----:B------:R-:W1:Y:S01]  /*50d0*/  LDS R0, [UR44+0x160] ;  /* 0x0001602cff007984 */ /* 0x000e620008000800 */
[----:B------:R-:W-:Y:S01]  /*50e0*/  IMAD.U32 R94, RZ, RZ, UR4 ;  /* 0x00000004ff5e7e24 */ /* 0x000fe2000f8e00ff */
[----:B------:R-:W1:Y:S01]  /*50f0*/  LDCU UR39, c[0x0][0xb30] ;  /* 0x00016600ff2777ac */ /* 0x000e620008000800 */
[----:B------:R-:W1:Y:S01]  /*5100*/  LDCU.64 UR46, c[0x0][0x888] ;  /* 0x00011100ff2e77ac */ /* 0x000e620008000a00 */
[----:B------:R-:W1:Y:S01]  /*5110*/  LDCU.64 UR40, c[0x0][0xb28] ;  /* 0x00016500ff2877ac */ /* 0x000e620008000a00 */
[----:B------:R-:W1:Y:S01]  /*5120*/  LDCU.64 UR60, c[0x0][0x890] ;  /* 0x00011200ff3c77ac */ /* 0x000e620008000a00 */
[----:B------:R-:W1:Y:S01]  /*5130*/  LDCU.128 UR52, c[0x0][0xb10] ;  /* 0x00016200ff3477ac */ /* 0x000e620008000c00 */
[----:B------:R-:W1:Y:S01]  /*5140*/  LDCU UR56, c[0x0][0x374] ;  /* 0x00006e80ff3877ac */ /* 0x000e620008000800 */
[----:B------:R-:W-:Y:S01]  /*5150*/  UIADD3 UR63, UPT, UPT, UR44, 0x200, URZ ;  /* 0x000002002c3f7890 */ /* 0x000fe2000fffe0ff */
[----:B-1234-:R-:W-:-:S11]  /*5160*/  IMAD.IADD R37, R0, 0x1, R37 ;  /* 0x0000000100257824 */ /* 0x01efd600078e0225 */
.L_x_116:
[----:B------:R-:W-:Y:S02]  /*5170*/  LEA R3, R87, UR44, 0x3 ;  /* 0x0000002c57037c11 */ /* 0x000fe4000f8e18ff */
[----:B------:R-:W-:Y:S02]  /*5180*/  SHF.L.U32 R0, R91, 0x1f, RZ ;  /* 0x0000001f5b007819 */ /* 0x000fe400000006ff */
[----:B------:R-:W-:Y:S02]  /*5190*/  LEA R5, R87, UR44, 0x4 ;  /* 0x0000002c57057c11 */ /* 0x000fe4000f8e20ff */
[----:B-1----:R-:W1:Y:S02]  /*51a0*/  SYNCS.PHASECHK.TRANS64.TRYWAIT P0, [R3+URZ+0xb0], R0 ;  /* 0x0000b000030075a7 */ /* 0x002e6400080011ff */
[----:B-1----:R-:W-:Y:S05]  /*51b0*/  @!P0 BRA `(.L_x_91) ;  /* 0x0000003000c88947 */ /* 0x002fea0003800000 */
.L_x_160:
        /* <DEDUP_REMOVED lines=8> */
[----:B--2---:R-:W-:Y:S11]  /*5240*/  LOP3.LUT P0, RZ, R6, 0x1, RZ, 0xc0, !PT ;  /* 0x0000000106ff7812 */ /* 0x004ff6000780c0ff */
[----:B------:R-:W-:Y:S02]  /*5250*/  @!UPT UIADD3 URZ, UPT, UPT, URZ, URZ, URZ ;  /* 0x000000fffffff290 */ /* 0x000fe4000fffe0ff */
[----:B---3--:R-:W-:Y:S01]  /*5260*/  VOTEU.ANY UP1, P0 ;  /* 0x0000000000ff7886 */ /* 0x008fe20000020100 */
[----:B------:R-:W-:Y:S01]  /*5270*/  PLOP3.LUT P0, PT, PT, PT, UP1, 0x80, 0x8 ;  /* 0x000000000008781c */ /* 0x000fe20003f0f018 */
[----:B------:R-:W-:Y:S11]  /*5280*/  UP2UR UR45, UPR, URZ, 0x2 ;  /* 0x00000002ff2d7883 */ /* 0x000ff60008000000 */
[----:B------:R-:W-:Y:S01]  /*5290*/  @!UPT UIADD3 URZ, UPT, UPT, URZ, URZ, URZ ;  /* 0x000000fffffff290 */ /* 0x000fe2000fffe0ff */
[----:B-1----:R-:W-:Y:S02]  /*52a0*/  @P0 SHF.R.U32.HI R0, RZ, 0x10, R5 ;  /* 0x00000010ff000819 */ /* 0x002fe40000011605 */
        /* <DEDUP_REMOVED lines=12> */
[----:B------:R-:W2:Y:S01]  /*5370*/  LDCU UR12, c[0x0][0xb20] ;  /* 0x00016400ff0c77ac */ /* 0x000ea20008000800 */
[----:B------:R-:W-:Y:S02]  /*5380*/  UIMAD.WIDE.U32 UR4, UR56, UR55, URZ ;  /* 0x00000037380472a5 */ /* 0x000fe4000f8e00ff */
[----:B------:R-:W-:Y:S02]  /*5390*/  UIMAD.WIDE.U32 UR6, UR57, UR52, URZ ;  /* 0x00000034390672a5 */ /* 0x000fe4000f8e00ff */
[----:B------:R-:W-:Y:S02]  /*53a0*/  UISETP.NE.AND UP0, UPT, UR54, 0x1, UPT ;  /* 0x000000013600788c */ /* 0x000fe4000bf05270 */
[----:B------:R-:W-:Y:S02]  /*53b0*/  UIMAD.WIDE.U32 UR8, UR37, UR55, URZ ;  /* 0x00000037250872a5 */ /* 0x000fe4000f8e00ff */
[----:B------:R-:W-:Y:S02]  /*53c0*/  UIMAD.WIDE.U32 UR10, UR38, UR52, URZ ;  /* 0x00000034260a72a5 */ /* 0x000fe4000f8e00ff */
[----:B------:R-:W-:Y:S02]  /*53d0*/  UISETP.NE.AND UP1, UPT, UR43, 0x1, UPT ;  /* 0x000000012b00788c */ /* 0x000fe4000bf25270 */
[----:B------:R-:W-:Y:S01]  /*53e0*/  UISETP.NE.AND UP2, UPT, UR42, 0x1, UPT ;  /* 0x000000012a00788c */ /* 0x000fe2000bf45270 */
[----:B------:R-:W-:Y:S02]  /*53f0*/  UMOV UR4, UR5 ;  /* 0x0000000500047c82 */ /* 0x000fe40008000000 */
[----:B--2---:R-:W-:Y:S03]  /*5400*/  USHF.R.U32.HI UR5, URZ, UR12, UR4 ;  /* 0x0000000cff057299 */ /* 0x004fe60008011604 */
[----:B------:R-:W-:Y:S02]  /*5410*/  UMOV UR4, UR7 ;  /* 0x0000000700047c82 */ /* 0x000fe40008000000 */
[----:B------:R-:W-:Y:S02]  /*5420*/  USHF.R.U32.HI UR7, URZ, UR53, UR4 ;  /* 0x00000035ff077299 */ /* 0x000fe40008011604 */
[----:B------:R-:W-:Y:S02]  /*5430*/  USEL UR4, UR56, UR5, !UP0 ;  /* 0x0000000538047287 */ /* 0x000fe4000c000000 */
[----:B------:R-:W-:Y:S01]  /*5440*/  USEL UR7, UR57, UR7, !UP1 ;  /* 0x0000000739077287 */ /* 0x000fe2000c800000 */
[----:B------:R-:W-:Y:S01]  /*5450*/  UMOV UR5, UR9 ;  /* 0x0000000900057c82 */ /* 0x000fe20008000000 */
[----:B------:R-:W-:Y:S02]  /*5460*/  UIMAD.WIDE.U32 UR8, UR4, UR40, URZ ;  /* 0x00000028040872a5 */ /* 0x000fe4000f8e00ff */
[----:B------:R-:W-:Y:S03]  /*5470*/  USHF.R.U32.HI UR6, URZ, UR12, UR5 ;  /* 0x0000000cff067299 */ /* 0x000fe60008011605 */
[----:B------:R-:W-:Y:S01]  /*5480*/  UMOV UR5, UR11 ;  /* 0x0000000b00057c82 */ /* 0x000fe20008000000 */
[----:B------:R-:W-:Y:S02]  /*5490*/  UIMAD.WIDE.U32 UR10, UR7, UR40, URZ ;  /* 0x00000028070a72a5 */ /* 0x000fe4000f8e00ff */
[----:B------:R-:W-:Y:S02]  /*54a0*/  USHF.R.U32.HI UR12, URZ, UR53, UR5 ;  /* 0x00000035ff0c7299 */ /* 0x000fe40008011605 */
[----:B------:R-:W-:Y:S01]  /*54b0*/  USEL UR6, UR37, UR6, !UP0 ;  /* 0x0000000625067287 */ /* 0x000fe2000c000000 */
[----:B------:R-:W-:Y:S02]  /*54c0*/  UMOV UR5, UR9 ;  /* 0x0000000900057c82 */ /* 0x000fe40008000000 */
[----:B------:R-:W-:Y:S01]  /*54d0*/  UMOV UR10, UR11 ;  /* 0x0000000b000a7c82 */ /* 0x000fe20008000000 */
[----:B------:R-:W-:Y:S02]  /*54e0*/  @UP2 USHF.R.U32.HI UR4, URZ, UR41, UR5 ;  /* 0x00000029ff042299 */ /* 0x000fe40008011605 */
[----:B------:R-:W-:Y:S02]  /*54f0*/  @UP2 USHF.R.U32.HI UR7, URZ, UR41, UR10 ;  /* 0x00000029ff072299 */ /* 0x000fe4000801160a */
[----:B------:R-:W-:Y:S02]  /*5500*/  UIMAD UR4, UR42, UR4, URZ ;  /* 0x000000042a0472a4 */ /* 0x000fe4000f8e02ff */
[----:B------:R-:W-:Y:S02]  /*5510*/  UIMAD.WIDE.U32 UR10, UR6, UR40, URZ ;  /* 0x00000028060a72a5 */ /* 0x000fe4000f8e00ff */
[----:B------:R-:W-:Y:S02]  /*5520*/  USEL UR5, UR38, UR12, !UP1 ;  /* 0x0000000c26057287 */ /* 0x000fe4000c800000 */
[----:B------:R-:W-:Y:S02]  /*5530*/  UIMAD UR8, UR42, UR7, URZ ;  /* 0x000000072a0872a4 */ /* 0x000fe4000f8e02ff */
[----:B------:R-:W-:Y:S03]  /*5540*/  UISETP.GE.AND UP0, UPT, UR6, UR4, UPT ;  /* 0x000000040600728c */ /* 0x000fe6000bf06270 */
[----:B------:R-:W-:Y:S01]  /*5550*/  UMOV UR4, UR11 ;  /* 0x0000000b00047c82 */ /* 0x000fe20008000000 */
[----:B------:R-:W-:Y:S02]  /*5560*/  UISETP.GE.OR UP0, UPT, UR5, UR8, UP0 ;  /* 0x000000080500728c */ /* 0x000fe40008706670 */
[----:B------:R-:W-:Y:S02]  /*5570*/  USHF.R.U32.HI UR4, URZ, UR41, UR4 ;  /* 0x00000029ff047299 */ /* 0x000fe40008011604 */
[----:B------:R-:W-:Y:S02]  /*5580*/  UIMAD.WIDE.U32 UR8, UR5, UR40, URZ ;  /* 0x00000028050872a5 */ /* 0x000fe4000f8e00ff */
[----:B------:R-:W-:Y:S02]  /*5590*/  USEL UR11, UR6, UR4, !UP2 ;  /* 0x00000004060b7287 */ /* 0x000fe4000d000000 */
[----:B------:R-:W-:Y:S02]  /*55a0*/  UIADD3 UR8, UPT, UPT, -UR5, URZ, URZ ;  /* 0x000000ff05087290 */ /* 0x000fe4000fffe1ff */
[----:B------:R-:W-:Y:S01]  /*55b0*/  UIADD3 UR10, UPT, UPT, -UR11, URZ, URZ ;  /* 0x000000ff0b0a7290 */ /* 0x000fe2000fffe1ff */
[----:B------:R-:W-:Y:S01]  /*55c0*/  @!UP0 UMOV UR4, UR9 ;  /* 0x0000000900048c82 */ /* 0x000fe20008000000 */
[----:B------:R-:W-:Y:S02]  /*55d0*/  UIADD3 UR9, UPT, UPT, -UR6, URZ, URZ ;  /* 0x000000ff06097290 */ /* 0x000fe4000fffe1ff */
[----:B------:R-:W-:Y:S02]  /*55e0*/  @!UP0 USHF.R.U32.HI UR4, URZ, UR41, UR4 ;  /* 0x00000029ff048299 */ /* 0x000fe40008011604 */
[----:B------:R-:W-:Y:S02]  /*55f0*/  UIMAD UR10, UR42, UR10, UR6 ;  /* 0x0000000a2a0a72a4 */ /* 0x000fe4000f8e0206 */
[----:B------:R-:W-:Y:S04]  /*5600*/  @!UP0 USEL UR4, UR5, UR4, !UP2 ;  /* 0x0000000405048287 */ /* 0x000fe8000d000000 */
[----:B------:R-:W-:Y:S02]  /*5610*/  @!UP0 UIMAD UR10, UR7, UR10, UR4 ;  /* 0x0000000a070a82a4 */ /* 0x000fe4000f8e0204 */
[----:B------:R-:W-:Y:S02]  /*5620*/  @!UP0 UIADD3 UR11, UPT, UPT, UR11, -UR4, URZ ;  /* 0x800000040b0b8290 */ /* 0x000fe4000fffe0ff */
[----:B------:R-:W-:Y:S02]  /*5630*/  UIMAD UR7, UR43, UR8, UR38 ;  /* 0x000000082b0772a4 */ /* 0x000fe4000f8e0226 */
[----:B------:R-:W-:Y:S02]  /*5640*/  @!UP0 UIMAD UR6, UR11, UR42, UR5 ;  /* 0x0000002a0b0682a4 */ /* 0x000fe4000f8e0205 */
[----:B------:R-:W-:Y:S01]  /*5650*/  UIMAD UR4, UR54, UR9, UR37 ;  /* 0x00000009360472a4 */ /* 0x000fe2000f8e0225 */
[----:B------:R-:W-:Y:S02]  /*5660*/  @!UP0 UMOV UR5, UR10 ;  /* 0x0000000a00058c82 */ /* 0x000fe40008000000 */
[----:B------:R-:W-:Y:S02]  /*5670*/  UIMAD UR38, UR5, UR43, UR7 ;  /* 0x0000002b052672a4 */ /* 0x000fe4000f8e0207 */
[----:B------:R-:W-:Y:S11]  /*5680*/  UIMAD UR37, UR6, UR54, UR4 ;  /* 0x00000036062572a4 */ /* 0x000ff6000f8e0204 */
[----:B------:R-:W-:Y:S01]  /*5690*/  @!UPT UIADD3 URZ, UPT, UPT, URZ, URZ, URZ ;  /* 0x000000fffffff290 */ /* 0x000fe2000fffe0ff */
.L_x_92:
[----:B------:R-:W-:Y:S01]  /*56a0*/  UISETP.NE.AND UP0, UPT, UR39, 0x1, UPT ;  /* 0x000000012700788c */ /* 0x000fe2000bf05270 */
[----:B------:R-:W-:Y:S01]  /*56b0*/  IADD3 R87, PT, PT, R87, 0x1, RZ ;  /* 0x0000000157577810 */ /* 0x000fe20007ffe0ff */
[----:B------:R-:W-:Y:S02]  /*56c0*/  USHF.L.U32 UR50, UR16, 0x6, URZ ;  /* 0x0000000610327899 */ /* 0x000fe400080006ff */
[----:B------:R-:W-:Y:S07]  /*56d0*/  USHF.L.U32 UR49, UR20, 0x7, URZ ;  /* 0x0000000714317899 */ /* 0x000fee00080006ff */
[----:B------:R-:W2:Y:S01]  /*56e0*/  @!UP0 LDCU.128 UR12, c[0x0][0xb10] ;  /* 0x00016200ff0c87ac */ /* 0x000ea20008000c00 */
[----:B------:R-:W3:Y:S01]  /*56f0*/  @!UP0 LDCU UR5, c[0x0][0xb0c] ;  /* 0x00016180ff0587ac */ /* 0x000ee20008000800 */
[----:B------:R-:W4:Y:S01]  /*5700*/  @!UP0 LDCU UR10, c[0x0][0xb20] ;  /* 0x00016400ff0a87ac */ /* 0x000f220008000800 */
[----:B--2---:R-:W-:Y:S02]  /*5710*/  UIMAD.WIDE.U32 UR8, UR38, UR12, URZ ;  /* 0x0000000c260872a5 */ /* 0x004fe4000f8e00ff */
[----:B------:R-:W-:Y:S02]  /*5720*/  UIMAD.WIDE.U32 UR6, UR37, UR15, URZ ;  /* 0x0000000f250672a5 */ /* 0x000fe4000f8e00ff */
[----:B------:R-:W-:Y:S03]  /*5730*/  @!UP0 UISETP.NE.AND UP1, UPT, UR14, 0x1, UPT ;  /* 0x000000010e00888c */ /* 0x000fe6000bf25270 */
[----:B------:R-:W-:Y:S01]  /*5740*/  @!UP0 UMOV UR4, UR9 ;  /* 0x0000000900048c82 */ /* 0x000fe20008000000 */
[----:B---3--:R-:W-:Y:S02]  /*5750*/  @!UP0 UISETP.NE.AND UP2, UPT, UR5, 0x1, UPT ;  /* 0x000000010500888c */ /* 0x008fe4000bf45270 */
[----:B------:R-:W-:Y:S01]  /*5760*/  @!UP0 USHF.R.U32.HI UR4, URZ, UR13, UR4 ;  /* 0x0000000dff048299 */ /* 0x000fe20008011604 */
[----:B------:R-:W-:Y:S02]  /*5770*/  @!UP0 UMOV UR6, UR7 ;  /* 0x0000000700068c82 */ /* 0x000fe40008000000 */
[----:B----4-:R-:W-:Y:S02]  /*5780*/  @!UP0 USHF.R.U32.HI UR6, URZ, UR10, UR6 ;  /* 0x0000000aff068299 */ /* 0x010fe40008011606 */
[----:B------:R-:W-:Y:S02]  /*5790*/  @!UP0 USEL UR7, UR38, UR4, !UP2 ;  /* 0x0000000426078287 */ /* 0x000fe4000d000000 */
[----:B------:R-:W-:Y:S04]  /*57a0*/  @!UP0 USEL UR6, UR37, UR6, !UP1 ;  /* 0x0000000625068287 */ /* 0x000fe8000c800000 */
[----:B------:R-:W-:Y:S02]  /*57b0*/  @!UP0 UIADD3 UR4, UPT, UPT, -UR7, UR6, URZ ;  /* 0x0000000607048290 */ /* 0x000fe4000fffe1ff */
[----:B------:R-:W-:Y:S02]  /*57c0*/  @!UP0 UIADD3 UR6, UPT, UPT, UR7, -UR6, URZ ;  /* 0x8000000607068290 */ /* 0x000fe4000fffe0ff */
[----:B------:R-:W-:Y:S02]  /*57d0*/  @!UP0 UIMAD UR38, UR4, UR5, UR38 ;  /* 0x00000005042682a4 */ /* 0x000fe4000f8e0226 */
[----:B------:R-:W-:Y:S02]  /*57e0*/  @!UP0 UIMAD UR37, UR6, UR14, UR37 ;  /* 0x0000000e062582a4 */ /* 0x000fe4000f8e0225 */
[----:B------:R-:W-:Y:S09]  /*57f0*/  ULOP3.LUT UP0, URZ, UR63, 0x1b0, URZ, 0xc0, !UPT ;  /* 0x000001b03fff7892 */ /* 0x000ff2000f80c0ff */
[----:B------:R-:W-:Y:S05]  /*5800*/  BRA.U !UP0, `(.L_x_93) ;  /* 0x0000000108407547 */ /* 0x000fea000b800000 */
[----:B------:R-:W2:Y:S01]  /*5810*/  LDCU.64 UR8, c[0x4][0x80] ;  /* 0x01001000ff0877ac */ /* 0x000ea20008000a00 */
[----:B------:R-:W-:Y:S01]  /*5820*/  MOV R3, 0x0 ;  /* 0x0000000000037802 */ /* 0x000fe20000000f00 */
[----:B------:R-:W-:Y:S02]  /*5830*/  HFMA2 R12, -RZ, RZ, 0, 5.9604644775390625e-08 ;  /* 0x00000001ff0c7431 */ /* 0x000fe400000001ff */
[----:B------:R-:W-:Y:S02]  /*5840*/  IMAD.MOV.U32 R8, RZ, RZ, 0x70 ;  /* 0x00000070ff087424 */ /* 0x000fe400078e00ff */
[----:B------:R-:W-:Y:S01]  /*5850*/  IMAD.MOV.U32 R13, RZ, RZ, RZ ;  /* 0x000000ffff0d7224 */ /* 0x000fe200078e00ff */
[----:B------:R-:W3:Y:S01]  /*5860*/  LDCU.64 UR6, c[0x4][0x88] ;  /* 0x01001100ff0677ac */ /* 0x000ee20008000a00 */
[----:B------:R-:W4:Y:S01]  /*5870*/  LDC.64 R2, c[0x4][R3] ;  /* 0x0100000003027b82 */ /* 0x000f220000000a00 */
[----:B------:R-:W1:Y:S01]  /*5880*/  LDCU.64 UR4, c[0x4][0x8] ;  /* 0x01000100ff0477ac */ /* 0x000e620008000a00 */
[----:B--2---:R-:W-:Y:S01]  /*5890*/  MOV R5, UR9 ;  /* 0x0000000900057c02 */ /* 0x004fe20008000f00 */
[----:B------:R-:W-:Y:S01]  /*58a0*/  IMAD.U32 R4, RZ, RZ, UR8 ;  /* 0x00000008ff047e24 */ /* 0x000fe2000f8e00ff */
[----:B---3--:R-:W-:Y:S01]  /*58b0*/  MOV R7, UR7 ;  /* 0x0000000700077c02 */ /* 0x008fe20008000f00 */
[----:B------:R-:W-:Y:S01]  /*58c0*/  IMAD.U32 R6, RZ, RZ, UR6 ;  /* 0x00000006ff067e24 */ /* 0x000fe2000f8e00ff */
[----:B-1----:R-:W-:Y:S01]  /*58d0*/  MOV R11, UR5 ;  /* 0x00000005000b7c02 */ /* 0x002fe20008000f00 */
[----:B------:R-:W-:Y:S02]  /*58e0*/  IMAD.U32 R10, RZ, RZ, UR4 ;  /* 0x00000004ff0a7e24 */ /* 0x000fe4000f8e00ff */
[----:B------:R-:W-:Y:S07]  /*58f0*/  LEPC R20, `(.L_x_93) ;  /* 0x000000001014794e */ /* 0x000fee0000000000 */
[----:B----45:R-:W-:Y:S05]  /*5900*/  CALL.ABS.NOINC R2 ;  /* 0x0000000002007343 */ /* 0x030fea0003c00000 */
.L_x_93:
[----:B------:R-:W-:Y:S01]  /*5910*/  LOP3.LUT P0, RZ, R94, 0x1b0, RZ, 0xc0, !PT ;  /* 0x000001b05eff7812 */ /* 0x000fe2000780c0ff */
[----:B------:R-:W-:Y:S11]  /*5920*/  BSSY.RECONVERGENT B6, `(.L_x_94) ;  /* 0x0000013000067945 */ /* 0x000ff60003800200 */
[----:B------:R-:W-:Y:S01]  /*5930*/  @!UPT UIADD3 URZ, UPT, UPT, URZ, URZ, URZ ;  /* 0x000000fffffff290 */ /* 0x000fe2000fffe0ff */
[----:B------:R-:W-:Y:S05]  /*5940*/  @!P0 BRA `(.L_x_95) ;  /* 0x0000000000408947 */ /* 0x000fea0003800000 */
        /* <DEDUP_REMOVED lines=16> */
.L_x_95:
[----:B------:R-:W-:Y:S05]  /*5a50*/  BSYNC.RECONVERGENT B6 ;  /* 0x0000000000067941 */ /* 0x000fea0003800200 */
.L_x_94:
[----:B------:R-:W-:Y:S01]  /*5a60*/  R2UR UR4, R86 ;  /* 0x00000000560472ca */ /* 0x000fe200000e0000 */
[----:B------:R-:W-:Y:S01]  /*5a70*/  UISETP.NE.U32.AND UP0, UPT, UR60, URZ, UPT ;  /* 0x000000ff3c00728c */ /* 0x000fe2000bf05070 */
[----:B------:R-:W-:Y:S02]  /*5a80*/  ISETP.NE.U32.AND P4, PT, R82, RZ, PT ;  /* 0x000000ff5200720c */ /* 0x000fe40003f85070 */
[----:B------:R-:W-:Y:S01]  /*5a90*/  ISETP.NE.U32.AND P2, PT, RZ, UR46, PT ;  /* 0x0000002eff007c0c */ /* 0x000fe2000bf45070 */
[----:B------:R-:W-:Y:S01]  /*5aa0*/  UISETP.NE.AND.EX UP1, UPT, UR61, URZ, UPT, UP0 ;  /* 0x000000ff3d00728c */ /* 0x000fe2000bf25300 */
[----:B------:R-:W-:Y:S01]  /*5ab0*/  ISETP.NE.AND.EX P4, PT, R83, RZ, PT, P4 ;  /* 0x000000ff5300720c */ /* 0x000fe20003f85340 */
[----:B------:R-:W-:Y:S01]  /*5ac0*/  UPLOP3.LUT UP0, UPT, UPT, UPT, UPT, 0x40, 0x4 ;  /* 0x000000000004789c */ /* 0x000fe20003f0e870 */
[----:B------:R-:W-:Y:S05]  /*5ad0*/  ISETP.NE.AND.EX P2, PT, RZ, UR47, PT, P2 ;  /* 0x0000002fff007c0c */ /* 0x000fea000bf45320 */
[----:B------:R-:W-:Y:S06]  /*5ae0*/  UISETP.NE.AND UP2, UPT, UR4, URZ, UPT ;  /* 0x000000ff0400728c */ /* 0x000fec000bf45270 */
[----:B------:R-:W-:Y:S05]  /*5af0*/  PLOP3.LUT P1, PT, PT, PT, UP2, 0x80, 0x8 ;  /* 0x000000000008781c */ /* 0x000fea0003f2f028 */
[----:B------:R-:W-:Y:S06]  /*5b00*/  @UP2 UPLOP3.LUT UP0, UPT, UPT, UPT, UP1, 0x80, 0x8 ;  /* 0x000000000008289c */ /* 0x000fec0003f0f010 */
[----:B------:R-:W-:Y:S01]  /*5b10*/  PLOP3.LUT P0, PT, PT, PT, UP0, 0x80, 0x8 ;  /* 0x000000000008781c */ /* 0x000fe20003f0f008 */
[----:B------:R-:W-:Y:S01]  /*5b20*/  @!UPT UIADD3 URZ, UPT, UPT, URZ, URZ, URZ ;  /* 0x000000fffffff290 */ /* 0x000fe2000fffe0ff */
[----:B------:R-:W-:Y:S11]  /*5b30*/  BRA.U !UP1, `(.L_x_96) ;  /* 0x00000001093c7547 */ /* 0x000ff6000b800000 */
[----:B------:R-:W-:Y:S01]  /*5b40*/  UISETP.NE.U32.AND UP0, UPT, UR46, URZ, UPT ;  /* 0x000000ff2e00728c */ /* 0x000fe2000bf05070 */
[----:B-1----:R-:W-:Y:S01]  /*5b50*/  HFMA2 R0, -RZ, RZ, 0, 5.9604644775390625e-08 ;  /* 0x00000001ff007431 */ /* 0x002fe200000001ff */
[----:B------:R-:W1:Y:S01]  /*5b60*/  LDCU.64 UR8, c[0x0][0x358] ;  /* 0x00006b00ff0877ac */ /* 0x000e620008000a00 */
[----:B------:R-:W-:Y:S01]  /*5b70*/  IMAD.MOV.U32 R84, RZ, RZ, 0x1 ;  /* 0x00000001ff547424 */ /* 0x000fe200078e00ff */
[----:B------:R-:W-:Y:S06]  /*5b80*/  UISETP.NE.AND.EX UP0, UPT, UR47, URZ, UPT, UP0 ;  /* 0x000000ff2f00728c */ /* 0x000fec000bf05300 */
[----:B------:R-:W-:Y:S05]  /*5b90*/  PLOP3.LUT P3, PT, PT, PT, UP0, 0x80, 0x8 ;  /* 0x000000000008781c */ /* 0x000fea0003f6f008 */
[----:B------:R-:W2:Y:S01]  /*5ba0*/  @UP0 LDCU.64 UR4, c[0x0][0x888] ;  /* 0x00011100ff0407ac */ /* 0x000ea20008000a00 */
[----:B------:R-:W-:Y:S07]  /*5bb0*/  @UP0 UIMAD UR6, UR36, UR60, URZ ;  /* 0x0000003c240602a4 */ /* 0x000fee000f8e02ff */
[----:B------:R-:W-:Y:S01]  /*5bc0*/  @!P3 PRMT R84, R0, 0x7610, R84 ;  /* 0x000076100054b816 */ /* 0x000fe20000000054 */
[----:B--2---:R-:W-:Y:S06]  /*5bd0*/  @UP0 UIMAD.WIDE UR4, UR6, 0x4, UR4 ;  /* 0x00000004060408a5 */ /* 0x004fec000f8e0204 */
[----:B------:R-:W-:Y:S01]  /*5be0*/  IMAD.U32 R2, RZ, RZ, UR4 ;  /* 0x00000004ff027e24 */ /* 0x000fe2000f8e00ff */
[----:B------:R-:W-:Y:S04]  /*5bf0*/  MOV R3, UR5 ;  /* 0x0000000500037c02 */ /* 0x000fe80008000f00 */
[----:B------:R-:W2:Y:S01]  /*5c00*/  @!UP0 LDCU UR4, c[0x0][0x880] ;  /* 0x00011000ff0487ac */ /* 0x000ea20008000800 */
[----:B-1---5:R3:W5:Y:S02]  /*5c10*/  @P3 LDG.E R41, desc[UR8][R2.64] ;  /* 0x0000000802293981 */ /* 0x022764000c1e1900 */
[----:B--23--:R-:W-:Y:S02]  /*5c20*/  @!P3 IMAD.U32 R41, RZ, RZ, UR4 ;  /* 0x00000004ff29be24 */ /* 0x00cfe4000f8e00ff */
.L_x_96:
[----:B------:R-:W-:Y:S05]  /*5c30*/  @!P4 BRA `(.L_x_97) ;  /* 0x000000000024c947 */ /* 0x000fea0003800000 */
[----:B------:R-:W-:Y:S01]  /*5c40*/  ISETP.NE.U32.AND P3, PT, R80, RZ, PT ;  /* 0x000000ff5000720c */ /* 0x000fe20003f65070 */
[----:B------:R-:W2:Y:S03]  /*5c50*/  LDCU.64 UR4, c[0x0][0x358] ;  /* 0x00006b00ff0477ac */ /* 0x000ea60008000a00 */
[----:B------:R-:W-:Y:S11]  /*5c60*/  ISETP.NE.AND.EX P3, PT, R81, RZ, PT, P3 ;  /* 0x000000ff5100720c */ /* 0x000ff60003f65330 */
[----:B------:R-:W-:Y:S02]  /*5c70*/  @!UPT UIADD3 URZ, UPT, UPT, URZ, URZ, URZ ;  /* 0x000000fffffff290 */ /* 0x000fe4000fffe0ff */
[----:B------:R-:W3:Y:S01]  /*5c80*/  @P3 LDC.64 R2, c[0x0][0x8a8] ;  /* 0x00022a00ff023b82 */ /* 0x000ee20000000a00 */
[----:B-1----:R-:W-:Y:S04]  /*5c90*/  @P3 IMAD R0, R82, UR36, RZ ;  /* 0x0000002452003c24 */ /* 0x002fe8000f8e02ff */
[----:B---3--:R-:W-:Y:S05]  /*5ca0*/  @P3 IMAD.WIDE R2, R0, 0x4, R2 ;  /* 0x0000000400023825 */ /* 0x008fea00078e0202 */
[----:B--2--5:R2:W5:Y:S02]  /*5cb0*/  @P3 LDG.E R38, desc[UR4][R2.64] ;  /* 0x0000000402263981 */ /* 0x024564000c1e1900 */
[----:B--2---:R-:W3:Y:S02]  /*5cc0*/  @!P3 LDC R38, c[0x0][0x8a0] ;  /* 0x00022800ff26bb82 */ /* 0x004ee40000000800 */
.L_x_97:
[----:B-----5:R-:W-:Y:S01]  /*5cd0*/  FSETP.NEU.AND P4, PT, R41, RZ, PT ;  /* 0x000000ff2900720b */ /* 0x020fe20003f8d000 */
[----:B------:R-:W-:Y:S01]  /*5ce0*/  BSSY B1, `(.L_x_98) ;  /* 0x0000042000017945 */ /* 0x000fe20003800000 */
[----:B------:R-:W-:Y:S01]  /*5cf0*/  SEL R5, RZ, 0xffffffff, P2 ;  /* 0xffffffffff057807 */ /* 0x000fe20001000000 */
[----:B------:R-:W-:Y:S01]  /*5d00*/  IMAD.MOV.U32 R102, RZ, RZ, 0x1 ;  /* 0x00000001ff667424 */ /* 0x000fe200078e00ff */
[----:B------:R-:W-:Y:S02]  /*5d10*/  LOP3.LUT P3, RZ, R84, 0xff, RZ, 0xc0, !PT ;  /* 0x000000ff54ff7812 */ /* 0x000fe4000786c0ff */
[----:B------:R-:W-:Y:S02]  /*5d20*/  CS2R R78, SRZ ;  /* 0x00000000004e7805 */ /* 0x000fe4000001ff00 */
[----:B------:R-:W-:Y:S02]  /*5d30*/  @P1 SEL R4, RZ, 0xffffffff, P4 ;  /* 0xffffffffff041807 */ /* 0x000fe40002000000 */
[----:B------:R-:W-:Y:S02]  /*5d40*/  CS2R R76, SRZ ;  /* 0x00000000004c7805 */ /* 0x000fe4000001ff00 */
[----:B------:R-:W-:Y:S02]  /*5d50*/  LEA R2, R90, UR44, 0x3 ;  /* 0x0000002c5a027c11 */ /* 0x000fe4000f8e18ff */
[----:B------:R-:W-:Y:S02]  /*5d60*/  CS2R R74, SRZ ;  /* 0x00000000004a7805 */ /* 0x000fe4000001ff00 */
[----:B------:R-:W-:Y:S02]  /*5d70*/  @P0 SEL R4, R5, R4, !P3 ;  /* 0x0000000405040207 */ /* 0x000fe40005800000 */
[----:B------:R-:W-:Y:S02]  /*5d80*/  CS2R R72, SRZ ;  /* 0x0000000000487805 */ /* 0x000fe4000001ff00 */
[----:B------:R-:W-:Y:S02]  /*5d90*/  LEA R100, R36, UR44, 0x3 ;  /* 0x0000002c24647c11 */ /* 0x000fe4000f8e18ff */
[----:B------:R-:W-:Y:S02]  /*5da0*/  @P1 LOP3.LUT R4, R4, 0x1, RZ, 0xc0, !PT ;  /* 0x0000000104041812 */ /* 0x000fe400078ec0ff */
[----:B------:R-:W-:Y:S02]  /*5db0*/  SHF.L.U32 R3, R92, 0x1f, RZ ;  /* 0x0000001f5c037819 */ /* 0x000fe400000006ff */
[----:B------:R-:W-:Y:S02]  /*5dc0*/  ISETP.NE.U32.OR P6, PT, R4, 0x1, !P1 ;  /* 0x000000010400780c */ /* 0x000fe40004fc5470 */
[----:B------:R-:W-:Y:S02]  /*5dd0*/  PLOP3.LUT P2, PT, PT, PT, UP1, 0x80, 0x8 ;  /* 0x000000000008781c */ /* 0x000fe40003f4f018 */
[C---:B------:R-:W-:Y:S02]  /*5de0*/  LEA.HI R39, R36.reuse, R36, RZ, 0x1 ;  /* 0x0000002424277211 */ /* 0x040fe400078f08ff */
[----:B------:R-:W-:Y:S02]  /*5df0*/  SEL R4, RZ, 0xffffffff, P4 ;  /* 0xffffffffff047807 */ /* 0x000fe40002000000 */
[----:B------:R-:W-:Y:S01]  /*5e00*/  P2R R96, PR, RZ, 0x40 ;  /* 0x00000040ff607803 */ /* 0x000fe20000000000 */
[C---:B-1----:R-:W-:Y:S01]  /*5e10*/  IMAD.SHL.U32 R0, R39.reuse, 0x40, RZ ;  /* 0x0000004027007824 */ /* 0x042fe200078e00ff */
[----:B------:R-:W-:Y:S03]  /*5e20*/  LOP3.LUT R39, R39, 0xffe, RZ, 0xc0, !PT ;  /* 0x00000ffe27277812 */ /* 0x000fe600078ec0ff */
[----:B------:R-:W-:Y:S02]  /*5e30*/  @P6 SHF.L.U32 R7, R89, 0x1f, RZ ;  /* 0x0000001f59076819 */ /* 0x000fe400000006ff */
[----:B------:R-:W-:Y:S01]  /*5e40*/  @P2 SEL R4, R5, R4, !P3 ;  /* 0x0000000405042207 */ /* 0x000fe20005800000 */
[----:B------:R-:W-:Y:S01]  /*5e50*/  IMAD.IADD R39, R36, 0x1, -R39 ;  /* 0x0000000124277824 */ /* 0x000fe200078e0a27 */
[----:B------:R-:W1:Y:S01]  /*5e60*/  @P6 SYNCS.PHASECHK.TRANS64.TRYWAIT P1, [R2+URZ+0x80], R7 ;  /* 0x00008007020065a7 */ /* 0x000e6200080211ff */
[----:B------:R-:W-:Y:S02]  /*5e70*/  LOP3.LUT R0, R0, 0xffffff80, RZ, 0xc0, !PT ;  /* 0xffffff8000007812 */ /* 0x000fe400078ec0ff */
[----:B------:R-:W-:Y:S03]  /*5e80*/  LOP3.LUT R4, R4, 0x1, RZ, 0xc0, !PT ;  /* 0x0000000104047812 */ /* 0x000fe600078ec0ff */
[----:B------:R-:W-:Y:S01]  /*5e90*/  IMAD.IADD R0, R37, 0x1, R0 ;  /* 0x0000000125007824 */ /* 0x000fe200078e0200 */
[----:B------:R-:W-:Y:S03]  /*5ea0*/  ISETP.NE.U32.AND P5, PT, R4, 0x1, PT ;  /* 0x000000010400780c */ /* 0x000fe60003fa5070 */
[----:B------:R-:W-:Y:S01]  /*5eb0*/  IMAD R39, R39, 0x100000, R0 ;  /* 0x0010000027277824 */ /* 0x000fe200078e0200 */
[----:B------:R-:W-:Y:S01]  /*5ec0*/  P2R R103, PR, RZ, 0x20 ;  /* 0x00000020ff677803 */ /* 0x000fe20000000000 */
[----:B------:R2:W4:Y:S01]  /*5ed0*/  SYNCS.PHASECHK.TRANS64.TRYWAIT P0, [R100+URZ+0xd0], R3 ;  /* 0x0000d003640075a7 */ /* 0x00052200080011ff */
[----:B-1----:R-:W-:Y:S01]  /*5ee0*/  @P6 SEL R102, RZ, 0x1, !P1 ;  /* 0x00000001ff666807 */ /* 0x002fe20004800000 */
[----:B--2---:R-:W-:Y:S06]  /*5ef0*/  @!P6 BRA `(.L_x_99) ;  /* 0x000000000080e947 */ /* 0x004fec0003800000 */
[----:B------:R-:W-:Y:S01]  /*5f00*/  @P5 IMAD R6, R90, 0x1000, R71 ;  /* 0x000010005a065824 */ /* 0x000fe200078e0247 */
[----:B------:R-:W1:Y:S01]  /*5f10*/  S2R R0, SR_CgaCtaId ;  /* 0x0000000000007919 */ /* 0x000e620000008800 */
[----:B------:R-:W-:Y:S01]  /*5f20*/  ISETP.NE.AND P1, PT, R102, RZ, PT ;  /* 0x000000ff6600720c */ /* 0x000fe20003f25270 */
[----:B------:R-:W-:Y:S01]  /*5f30*/  BSSY B0, `(.L_x_100) ;  /* 0x000000b000007945 */ /* 0x000fe20003800000 */
[----:B------:R-:W-:Y:S01]  /*5f40*/  @P5 VIADD R4, R6, UR44 ;  /* 0x0000002c06045c36 */ /* 0x000fe20008000000 */
[----:B------:R-:W-:Y:S02]  /*5f50*/  CS2R R74, SRZ ;  /* 0x00000000004a7805 */ /* 0x000fe4000001ff00 */
[----:B------:R-:W-:Y:S02]  /*5f60*/  CS2R R72, SRZ ;  /* 0x0000000000487805 */ /* 0x000fe4000001ff00 */
[----:B------:R-:W-:Y:S01]  /*5f70*/  CS2R R78, SRZ ;  /* 0x00000000004e7805 */ /* 0x000fe2000001ff00 */
[----:B------:R-:W-:Y:S01]  /*5f80*/  @P5 IMAD R4, R93, -0x10, R4 ;  /* 0xfffffff05d045824 */ /* 0x000fe200078e0204 */
[----:B------:R-:W-:Y:S04]  /*5f90*/  CS2R R76, SRZ ;  /* 0x00000000004c7805 */ /* 0x000fe8000001ff00 */
[----:B------:R-:W-:Y:S05]  /*5fa0*/  @P1 BRA `(.L_x_101) ;  /* 0x00000000000c1947 */ /* 0x000fea0003800000 */
[----:B------:R-:W-:Y:S04]  /*5fb0*/  SHF.L.U32 R5, R89, 0x1f, RZ ;  /* 0x0000001f59057819 */ /* 0x000fe800000006ff */
[----:B------:R-:W2:Y:S02]  /*5fc0*/  SYNCS.PHASECHK.TRANS64.TRYWAIT P1, [R2+URZ+0x80], R5 ;  /* 0x00008005020075a7 */ /* 0x000ea400080211ff */
[----:B--2---:R-:W-:Y:S05]  /*5fd0*/  @!P1 BRA `(.L_x_102) ;  /* 0x0000002400549947 */ /* 0x004fea0003800000 */
.L_x_101:
[----:B------:R-:W-:Y:S05]  /*5fe0*/  BSYNC B0 ;  /* 0x0000000000007941 */ /* 0x000fea0003800000 */
.L_x_100:
[----:B------:R-:W-:Y:S01]  /*5ff0*/  ISETP.NE.AND P1, PT, R103, RZ, PT ;  /* 0x000000ff6700720c */ /* 0x000fe20003f25270 */
[----:B--2---:R-:W-:Y:S02]  /*6000*/  VIADD R5, R2, 0x90 ;  /* 0x0000009002057836 */ /* 0x004fe40000000000 */
[----:B------:R-:W-:Y:S03]  /*6010*/  VIADD R90, R90, 0x1 ;  /* 0x000000015a5a7836 */ /* 0x000fe60000000000 */
[----:B-1----:R-:W-:Y:S07]  /*6020*/  PRMT R0, R0, 0x654, R5 ;  /* 0x0000065400007816 */ /* 0x002fee0000000005 */
[----:B------:R1:W2:Y:S04]  /*6030*/  @P1 LDS.128 R72, [R6+UR44+0x200] ;  /* 0x0002002c06481984 */ /* 0x0002a80008000c00 */
[----:B------:R1:W1:Y:S01]  /*6040*/  @P1 LDS.128 R76, [R4+0x210] ;  /* 0x00021000044c1984 */ /* 0x0002620000000c00 */
[C---:B------:R-:W-:Y:S01]  /*6050*/  ISETP.NE.AND P1, PT, R90.reuse, 0x2, PT ;  /* 0x000000025a00780c */ /* 0x040fe20003f25270 */
[----:B------:R-:W-:Y:S01]  /*6060*/  @!PT LDS RZ, [RZ] ;  /* 0x00000000fffff984 */ /* 0x000fe20000000800 */
[----:B------:R-:W-:Y:S01]  /*6070*/  @!PT LDS RZ, [RZ] ;  /* 0x00000000fffff984 */ /* 0x000fe20000000800 */
[----:B------:R-:W-:Y:S01]  /*6080*/  @!PT LDS RZ, [RZ] ;  /* 0x00000000fffff984 */ /* 0x000fe20000000800 */
[----:B------:R-:W-:Y:S01]  /*6090*/  @!PT LDS RZ, [RZ] ;  /* 0x00000000fffff984 */ /* 0x000fe20000000800 */
[----:B------:R5:W-:Y:S06]  /*60a0*/  MEMBAR.ALL.CTA ;  /* 0x0000000000007992 */ /* 0x000bec0000008000 */
[----:B-----5:R-:W5:Y:S01]  /*60b0*/  FENCE.VIEW.ASYNC.S ;  /* 0x00000000000073c6 */ /* 0x020f620000000000 */
[----:B------:R-:W-:Y:S01]  /*60c0*/  SEL R90, R90, RZ, P1 ;  /* 0x000000ff5a5a7207 */ /* 0x000fe20000800000 */
[----:B-----5:R5:W-:Y:S02]  /*60d0*/  SYNCS.ARRIVE.TRANS64.RED.A1T0 RZ, [R0+URZ], RZ ;  /* 0x000000ff00ff79a7 */ /* 0x020be400081004ff */
[----:B-----5:R-:W-:Y:S04]  /*60e0*/  SEL R0, RZ, 0x1, P1 ;  /* 0x00000001ff007807 */ /* 0x020fe80000800000 */
[----:B--2---:R-:W-:Y:S02]  /*60f0*/  LOP3.LUT R89, R89, R0, RZ, 0x3c, !PT ;  /* 0x0000000059597212 */ /* 0x004fe400078e3cff */
.L_x_99:
[----:B------:R-:W-:Y:S05]  /*6100*/  BSYNC B1 ;  /* 0x0000000000017941 */ /* 0x000fea0003800000 */
.L_x_98:
[----:B------:R-:W-:Y:S04]  /*6110*/  SHF.R.U32.HI R0, RZ, 0x15, R39 ;  /* 0x00000015ff007819 */ /* 0x000fe80000011627 */
[----:B------:R-:W-:Y:S01]  /*6120*/  LOP3.LUT P1, RZ, R0, 0x3, R85, 0x48, !PT ;  /* 0x0000000300ff7812 */ /* 0x000fe20007824855 */
[----:B------:R-:W-:Y:S01]  /*6130*/  @!UPT UIADD3 URZ, UPT, UPT, URZ, URZ, URZ ;  /* 0x000000fffffff290 */ /* 0x000fe2000fffe0ff */
[----:B----4-:R-:W-:Y:S11]  /*6140*/  @P0 BRA `(.L_x_103) ;  /* 0x0000000000080947 */ /* 0x010ff60003800000 */
[----:B------:R-:W2:Y:S02]  /*6150*/  SYNCS.PHASECHK.TRANS64.TRYWAIT P0, [R100+URZ+0xd0], R3 ;  /* 0x0000d003640075a7 */ /* 0x000ea400080011ff */
[----:B--2---:R-:W-:Y:S05]  /*6160*/  @!P0 BRA `(.L_x_104) ;  /* 0x0000002400048947 */ /* 0x004fea0003800000 */
.L_x_103:
[----:B------:R-:W-:Y:S05]  /*6170*/  @!P1 BRA `(.L_x_105) ;  /* 0x0000000000409947 */ /* 0x000fea0003800000 */
[----:B------:R-:W4:Y:S01]  /*6180*/  LDCU.64 UR8, c[0x4][0x70] ;  /* 0x01000e00ff0877ac */ /* 0x000f220008000a00 */
[----:B--2---:R-:W-:Y:S01]  /*6190*/  MOV R3, 0x0 ;  /* 0x0000000000037802 */ /* 0x004fe20000000f00 */
[----:B------:R-:W-:Y:S02]  /*61a0*/  HFMA2 R12, -RZ, RZ, 0, 5.9604644775390625e-08 ;  /* 0x00000001ff0c7431 */ /* 0x000fe400000001ff */
[----:B------:R-:W-:Y:S02]  /*61b0*/  IMAD.MOV.U32 R8, RZ, RZ, 0x192 ;  /* 0x00000192ff087424 */ /* 0x000fe400078e00ff */
[----:B------:R-:W-:Y:S01]  /*61c0*/  IMAD.MOV.U32 R13, RZ, RZ, RZ ;  /* 0x000000ffff0d7224 */ /* 0x000fe200078e00ff */
[----:B------:R-:W2:Y:S01]  /*61d0*/  LDCU.64 UR6, c[0x4][0x78] ;  /* 0x01000f00ff0677ac */ /* 0x000ea20008000a00 */
[----:B------:R-:W3:Y:S01]  /*61e0*/  LDC.64 R2, c[0x4][R3] ;  /* 0x0100000003027b82 */ /* 0x000ee20000000a00 */
[----:B------:R-:W5:Y:S01]  /*61f0*/  LDCU.64 UR4, c[0x4][0x10] ;  /* 0x01000200ff0477ac */ /* 0x000f620008000a00 */
[----:B----4-:R-:W-:Y:S01]  /*6200*/  MOV R5, UR9 ;  /* 0x0000000900057c02 */ /* 0x010fe20008000f00 */
[----:B-1----:R-:W-:Y:S01]  /*6210*/  IMAD.U32 R4, RZ, RZ, UR8 ;  /* 0x00000008ff047e24 */ /* 0x002fe2000f8e00ff */
[----:B--2---:R-:W-:Y:S01]  /*6220*/  MOV R7, UR7 ;  /* 0x0000000700077c02 */ /* 0x004fe20008000f00 */
[----:B------:R-:W-:Y:S01]  /*6230*/  IMAD.U32 R6, RZ, RZ, UR6 ;  /* 0x00000006ff067e24 */ /* 0x000fe2000f8e00ff */
[----:B-----5:R-:W-:Y:S01]  /*6240*/  MOV R11, UR5 ;  /* 0x00000005000b7c02 */ /* 0x020fe20008000f00 */
[----:B------:R-:W-:Y:S02]  /*6250*/  IMAD.U32 R10, RZ, RZ, UR4 ;  /* 0x00000004ff0a7e24 */ /* 0x000fe4000f8e00ff */
[----:B------:R-:W-:Y:S07]  /*6260*/  LEPC R20, `(.L_x_105) ;  /* 0x000000001014794e */ /* 0x000fee0000000000 */
[----:B---3--:R-:W-:Y:S05]  /*6270*/  CALL.ABS.NOINC R2 ;  /* 0x0000000002007343 */ /* 0x008fea0003c00000 */
.L_x_105:
[-C--:B------:R-:W-:Y:S01]  /*6280*/  F2FP.F16.E4M3.UNPACK_B R42, R72.reuse ;  /* 0x00000048ff2a723e */ /* 0x080fe200020006ff */
[----:B------:R-:W-:Y:S05]  /*6290*/  WARPSYNC.ALL ;  /* 0x0000000000007948 */ /* 0x000fea0003800000 */
[----:B------:R-:W-:Y:S01]  /*62a0*/  R2UR UR4, R39 ;  /* 0x00000000270472ca */ /* 0x000fe200000e0000 */
[--C-:B------:R-:W-:Y:S01]  /*62b0*/  HADD2.F32 R40, -RZ, R42.reuse.H0_H0 ;  /* 0x2000002aff287230 */ /* 0x100fe20000004100 */
[----:B------:R-:W-:Y:S01]  /*62c0*/  F2FP.F16.E4M3.UNPACK_B R43, R72.H1 ;  /* 0x00000048ff2b723e */ /* 0x000fe200030006ff */
[----:B------:R-:W-:Y:S01]  /*62d0*/  HADD2.F32 R42, -RZ, R42.H1_H1 ;  /* 0x3000002aff2a7230 */ /* 0x000fe20000004100 */
[-C--:B------:R-:W-:Y:S01]  /*62e0*/  F2FP.F16.E4M3.UNPACK_B R45, R73.reuse ;  /* 0x00000049ff2d723e */ /* 0x080fe200020006ff */
[----:B------:R-:W-:Y:S01]  /*62f0*/  BSSY.RECONVERGENT B0, `(.L_x_106) ;  /* 0x0000099000007945 */ /* 0x000fe20003800200 */
[----:B------:R-:W-:Y:S01]  /*6300*/  F2FP.F16.E4M3.UNPACK_B R47, R73.H1 ;  /* 0x00000049ff2f723e */ /* 0x000fe200030006ff */
[--C-:B------:R-:W-:Y:S01]  /*6310*/  HADD2.F32 R44, -RZ, R43.reuse.H0_H0 ;  /* 0x2000002bff2c7230 */ /* 0x100fe20000004100 */
[-C--:B------:R-:W-:Y:S01]  /*6320*/  F2FP.F16.E4M3.UNPACK_B R49, R74.reuse ;  /* 0x0000004aff31723e */ /* 0x080fe200020006ff */
[----:B------:R-:W-:Y:S01]  /*6330*/  HADD2.F32 R46, -RZ, R43.H1_H1 ;  /* 0x3000002bff2e7230 */ /* 0x000fe20000004100 */
[----:B------:R-:W-:Y:S01]  /*6340*/  F2FP.F16.E4M3.UNPACK_B R51, R74.H1 ;  /* 0x0000004aff33723e */ /* 0x000fe200030006ff */
[--C-:B------:R-:W-:Y:S01]  /*6350*/  HADD2.F32 R43, -RZ, R45.reuse.H0_H0 ;  /* 0x2000002dff2b7230 */ /* 0x100fe20000004100 */
[-C--:B------:R-:W-:Y:S01]  /*6360*/  F2FP.F16.E4M3.UNPACK_B R53, R75.reuse ;  /* 0x0000004bff35723e */ /* 0x080fe200020006ff */
[----:B-1----:R-:W-:Y:S01]  /*6370*/  LDTM.16dp32bit_t0_t15.x32 R4, tmem[UR4] ;  /* 0x00000004000479ee */ /* 0x002fe20008a80000 */
[----:B------:R-:W3:Y:S01]  /*6380*/  LDTM.16dp32bit_t16_t31.x32 R4, tmem[UR4+0x20] ;  /* 0x00002004000479ee */ /* 0x000ee20008aa0000 */
[----:B------:R-:W-:Y:S01]  /*6390*/  ISETP.NE.AND P6, PT, R96, RZ, PT ;  /* 0x000000ff6000720c */ /* 0x000fe20003fc5270 */
[----:B------:R-:W-:Y:S01]  /*63a0*/  HADD2.F32 R48, -RZ, R45.H1_H1 ;  /* 0x3000002dff307230 */ /* 0x000fe20000004100 */
[----:B------:R-:W-:Y:S01]  /*63b0*/  IADD3 R109, PT, PT, R71, UR44, RZ ;  /* 0x0000002c476d7c10 */ /* 0x000fe2000fffe0ff */
[----:B------:R-:W-:Y:S01]  /*63c0*/  HADD2.F32 R52, -RZ, R49.H1_H1 ;  /* 0x30000031ff347230 */ /* 0x000fe20000004100 */
[----:B------:R-:W-:Y:S01]  /*63d0*/  SHF.L.U32 R108, R88, 0x4, RZ ;  /* 0x00000004586c7819 */ /* 0x000fe200000006ff */
[----:B------:R-:W-:Y:S01]  /*63e0*/  HADD2.F32 R56, -RZ, R53.H1_H1 ;  /* 0x30000035ff387230 */ /* 0x000fe20000004100 */
[----:B------:R-:W-:Y:S01]  /*63f0*/  F2FP.F16.E4M3.UNPACK_B R55, R75.H1 ;  /* 0x0000004bff37723e */ /* 0x000fe200030006ff */
[--C-:B------:R-:W-:Y:S01]  /*6400*/  HADD2.F32 R45, -RZ, R47.reuse.H0_H0 ;  /* 0x2000002fff2d7230 */ /* 0x100fe20000004100 */
[----:B------:R-:W-:Y:S01]  /*6410*/  IADD3 R101, PT, PT, R109, R108, RZ ;  /* 0x0000006c6d657210 */ /* 0x000fe20007ffe0ff */
[----:B------:R-:W-:Y:S01]  /*6420*/  HADD2.F32 R50, -RZ, R47.H1_H1 ;  /* 0x3000002fff327230 */ /* 0x000fe20000004100 */
[-C--:B------:R-:W-:Y:S01]  /*6430*/  F2FP.F16.E4M3.UNPACK_B R57, R76.reuse ;  /* 0x0000004cff39723e */ /* 0x080fe200020006ff */
[----:B------:R-:W-:Y:S01]  /*6440*/  HADD2.F32 R47, -RZ, R49.H0_H0 ;  /* 0x20000031ff2f7230 */ /* 0x000fe20000004100 */
[----:B------:R-:W-:Y:S01]  /*6450*/  F2FP.F16.E4M3.UNPACK_B R59, R76.H1 ;  /* 0x0000004cff3b723e */ /* 0x000fe200030006ff */
[----:B------:R-:W-:Y:S01]  /*6460*/  HADD2.F32 R49, -RZ, R51.H0_H0 ;  /* 0x20000033ff317230 */ /* 0x000fe20000004100 */
[-C--:B------:R-:W-:Y:S01]  /*6470*/  F2FP.F16.E4M3.UNPACK_B R61, R77.reuse ;  /* 0x0000004dff3d723e */ /* 0x080fe200020006ff */
[----:B------:R-:W-:Y:S01]  /*6480*/  HADD2.F32 R60, -RZ, R57.H1_H1 ;  /* 0x30000039ff3c7230 */ /* 0x000fe20000004100 */
[----:B------:R-:W-:Y:S01]  /*6490*/  F2FP.F16.E4M3.UNPACK_B R63, R77.H1 ;  /* 0x0000004dff3f723e */ /* 0x000fe200030006ff */
[----:B------:R-:W-:Y:S01]  /*64a0*/  HADD2.F32 R54, -RZ, R51.H1_H1 ;  /* 0x30000033ff367230 */ /* 0x000fe20000004100 */
[-C--:B------:R-:W-:Y:S01]  /*64b0*/  F2FP.F16.E4M3.UNPACK_B R65, R78.reuse ;  /* 0x0000004eff41723e */ /* 0x080fe200020006ff */
[----:B------:R-:W-:Y:S01]  /*64c0*/  HADD2.F32 R51, -RZ, R53.H0_H0 ;  /* 0x20000035ff337230 */ /* 0x000fe20000004100 */
[----:B------:R-:W-:Y:S01]  /*64d0*/  F2FP.F16.E4M3.UNPACK_B R67, R78.H1 ;  /* 0x0000004eff43723e */ /* 0x000fe200030006ff */
[----:B------:R-:W-:Y:S01]  /*64e0*/  HADD2.F32 R64, -RZ, R61.H1_H1 ;  /* 0x3000003dff407230 */ /* 0x000fe20000004100 */
[----:B------:R-:W-:Y:S01]  /*64f0*/  ISETP.NE.AND P0, PT, R95, RZ, PT ;  /* 0x000000ff5f00720c */ /* 0x000fe20003f05270 */
[C---:B---3--:R-:W-:Y:S01]  /*6500*/  FMUL R0, R38.reuse, R4 ;  /* 0x0000000426007220 */ /* 0x048fe20000400000 */
[C---:B------:R-:W-:Y:S01]  /*6510*/  FMUL R2, R38.reuse, R5 ;  /* 0x0000000526027220 */ /* 0x040fe20000400000 */
[C---:B------:R-:W-:Y:S01]  /*6520*/  FMUL R4, R38.reuse, R8 ;  /* 0x0000000826047220 */ /* 0x040fe20000400000 */
[C---:B------:R-:W-:Y:S01]  /*6530*/  FMUL R5, R38.reuse, R9 ;  /* 0x0000000926057220 */ /* 0x040fe20000400000 */
[C---:B------:R-:W-:Y:S01]  /*6540*/  FFMA R0, R41.reuse, R40, R0 ;  /* 0x0000002829007223 */ /* 0x040fe20000000000 */
[C---:B------:R-:W-:Y:S01]  /*6550*/  FFMA R2, R41.reuse, R42, R2 ;  /* 0x0000002a29027223 */ /* 0x040fe20000000002 */
[C---:B------:R-:W-:Y:S01]  /*6560*/  FMUL R8, R38.reuse, R12 ;  /* 0x0000000c26087220 */ /* 0x040fe20000400000 */
[C---:B------:R-:W-:Y:S01]  /*6570*/  FMUL R9, R38.reuse, R13 ;  /* 0x0000000d26097220 */ /* 0x040fe20000400000 */
[C---:B------:R-:W-:Y:S01]  /*6580*/  FMUL R12, R38.reuse, R16 ;  /* 0x00000010260c7220 */ /* 0x040fe20000400000 */
[C---:B------:R-:W-:Y:S01]  /*6590*/  FMUL R13, R38.reuse, R17 ;  /* 0x00000011260d7220 */ /* 0x040fe20000400000 */
[C---:B------:R-:W-:Y:S01]  /*65a0*/  FMUL R16, R38.reuse, R20 ;  /* 0x0000001426107220 */ /* 0x040fe20000400000 */
[C---:B------:R-:W-:Y:S01]  /*65b0*/  FMUL R17, R38.reuse, R21 ;  /* 0x0000001526117220 */ /* 0x040fe20000400000 */
[C---:B------:R-:W-:Y:S01]  /*65c0*/  FMUL R20, R38.reuse, R24 ;  /* 0x0000001826147220 */ /* 0x040fe20000400000 */
[C---:B------:R-:W-:Y:S01]  /*65d0*/  FMUL R21, R38.reuse, R25 ;  /* 0x0000001926157220 */ /* 0x040fe20000400000 */
[----:B------:R-:W-:Y:S02]  /*65e0*/  HADD2.F32 R68, -RZ, R65.H1_H1 ;  /* 0x30000041ff447230 */ /* 0x000fe40000004100 */
[C---:B------:R-:W-:Y:S01]  /*65f0*/  FMUL R24, R38.reuse, R28 ;  /* 0x0000001c26187220 */ /* 0x040fe20000400000 */
[C---:B------:R-:W-:Y:S01]  /*6600*/  FMUL R25, R38.reuse, R29 ;  /* 0x0000001d26197220 */ /* 0x040fe20000400000 */
[C---:B------:R-:W-:Y:S01]  /*6610*/  FMUL R28, R38.reuse, R32 ;  /* 0x00000020261c7220 */ /* 0x040fe20000400000 */
[C---:B------:R-:W-:Y:S01]  /*6620*/  FMUL R29, R38.reuse, R33 ;  /* 0x00000021261d7220 */ /* 0x040fe20000400000 */
[C---:B--2---:R-:W-:Y:S01]  /*6630*/  FMUL R3, R38.reuse, R6 ;  /* 0x0000000626037220 */ /* 0x044fe20000400000 */
[C---:B------:R-:W-:Y:S01]  /*6640*/  FMUL R7, R38.reuse, R7 ;  /* 0x0000000726077220 */ /* 0x040fe20000400000 */
[C---:B------:R-:W-:Y:S01]  /*6650*/  FMUL R6, R38.reuse, R10 ;  /* 0x0000000a26067220 */ /* 0x040fe20000400000 */
[C---:B------:R-:W-:Y:S01]  /*6660*/  FMUL R11, R38.reuse, R11 ;  /* 0x0000000b260b7220 */ /* 0x040fe20000400000 */
[C---:B------:R-:W-:Y:S01]  /*6670*/  FFMA R3, R41.reuse, R44, R3 ;  /* 0x0000002c29037223 */ /* 0x040fe20000000003 */
[C---:B------:R-:W-:Y:S01]  /*6680*/  FFMA R7, R41.reuse, R46, R7 ;  /* 0x0000002e29077223 */ /* 0x040fe20000000007 */
[C---:B------:R-:W-:Y:S01]  /*6690*/  FFMA R4, R41.reuse, R43, R4 ;  /* 0x0000002b29047223 */ /* 0x040fe20000000004 */
[----:B------:R-:W-:Y:S01]  /*66a0*/  F2FP.F16.E4M3.UNPACK_B R40, R79 ;  /* 0x0000004fff28723e */ /* 0x000fe200020006ff */
[C---:B------:R-:W-:Y:S01]  /*66b0*/  FFMA R5, R41.reuse, R48, R5 ;  /* 0x0000003029057223 */ /* 0x040fe20000000005 */
[C---:B------:R-:W-:Y:S01]  /*66c0*/  FFMA R6, R41.reuse, R45, R6 ;  /* 0x0000002d29067223 */ /* 0x040fe20000000006 */
[----:B------:R-:W-:Y:S01]  /*66d0*/  F2FP.F16.E4M3.UNPACK_B R42, R79.H1 ;  /* 0x0000004fff2a723e */ /* 0x000fe200030006ff */
[C---:B------:R-:W-:Y:S01]  /*66e0*/  FFMA R11, R41.reuse, R50, R11 ;  /* 0x00000032290b7223 */ /* 0x040fe2000000000b */
[----:B------:R-:W-:Y:S01]  /*66f0*/  FFMA R8, R41, R47, R8 ;  /* 0x0000002f29087223 */ /* 0x000fe20000000008 */
[----:B------:R-:W-:Y:S01]  /*6700*/  F2FP.SATFINITE.E4M3.F32.PACK_AB_MERGE_C R97, R7, R3, RZ ;  /* 0x000000030761723e */ /* 0x000fe200048070ff */
[C---:B------:R-:W-:Y:S01]  /*6710*/  FFMA R9, R41.reuse, R52, R9 ;  /* 0x0000003429097223 */ /* 0x040fe20000000009 */
[----:B------:R-:W-:Y:S01]  /*6720*/  FMUL R10, R38, R14 ;  /* 0x0000000e260a7220 */ /* 0x000fe20000400000 */
[----:B------:R-:W-:Y:S01]  /*6730*/  LEA R109, R90, UR44, 0x3 ;  /* 0x0000002c5a6d7c11 */ /* 0x000fe2000f8e18ff */
[----:B------:R-:W-:Y:S01]  /*6740*/  FMUL R15, R38, R15 ;  /* 0x0000000f260f7220 */ /* 0x000fe20000400000 */
[--C-:B------:R-:W-:Y:S01]  /*6750*/  HADD2.F32 R53, -RZ, R55.reuse.H0_H0 ;  /* 0x20000037ff357230 */ /* 0x100fe20000004100 */
[----:B------:R-:W-:Y:S01]  /*6760*/  F2FP.SATFINITE.E4M3.F32.PACK_AB_MERGE_C R96, R2, R0, R97 ;  /* 0x000000000260723e */ /* 0x000fe20004807061 */
[----:B------:R-:W-:Y:S01]  /*6770*/  FFMA R10, R41, R49, R10 ;  /* 0x00000031290a7223 */ /* 0x000fe2000000000a */
[----:B------:R-:W-:Y:S01]  /*6780*/  F2FP.SATFINITE.E4M3.F32.PACK_AB_MERGE_C R97, R11, R6, RZ ;  /* 0x000000060b61723e */ /* 0x000fe200048070ff */
[C---:B------:R-:W-:Y:S01]  /*6790*/  FFMA R15, R41.reuse, R54, R15 ;  /* 0x00000036290f7223 */ /* 0x040fe2000000000f */
[C---:B------:R-:W-:Y:S01]  /*67a0*/  FFMA R12, R41.reuse, R51, R12 ;  /* 0x00000033290c7223 */ /* 0x040fe2000000000c */
[----:B------:R-:W-:Y:S01]  /*67b0*/  FFMA R13, R41, R56, R13 ;  /* 0x00000038290d7223 */ /* 0x000fe2000000000d */
[----:B------:R-:W-:Y:S01]  /*67c0*/  F2FP.SATFINITE.E4M3.F32.PACK_AB_MERGE_C R97, R5, R4, R97 ;  /* 0x000000040561723e */ /* 0x000fe20004807061 */
[----:B------:R-:W-:Y:S01]  /*67d0*/  HADD2.F32 R58, -RZ, R55.H1_H1 ;  /* 0x30000037ff3a7230 */ /* 0x000fe20000004100 */
[----:B------:R-:W-:Y:S01]  /*67e0*/  F2FP.SATFINITE.E4M3.F32.PACK_AB_MERGE_C R98, R15, R10, RZ ;  /* 0x0000000a0f62723e */ /* 0x000fe200048070ff */
[----:B------:R-:W-:Y:S02]  /*67f0*/  HADD2.F32 R55, -RZ, R57.H0_H0 ;  /* 0x20000039ff377230 */ /* 0x000fe40000004100 */
[C---:B------:R-:W-:Y:S01]  /*6800*/  FMUL R14, R38.reuse, R18 ;  /* 0x00000012260e7220 */ /* 0x040fe20000400000 */
[C---:B------:R-:W-:Y:S01]  /*6810*/  FMUL R19, R38.reuse, R19 ;  /* 0x0000001326137220 */ /* 0x040fe20000400000 */
[--C-:B------:R-:W-:Y:S02]  /*6820*/  HADD2.F32 R57, -RZ, R59.reuse.H0_H0 ;  /* 0x2000003bff397230 */ /* 0x100fe40000004100 */
[C---:B------:R-:W-:Y:S01]  /*6830*/  FMUL R18, R38.reuse, R22 ;  /* 0x0000001626127220 */ /* 0x040fe20000400000 */
[C---:B------:R-:W-:Y:S01]  /*6840*/  FFMA R14, R41.reuse, R53, R14 ;  /* 0x00000035290e7223 */ /* 0x040fe2000000000e */
[----:B------:R-:W-:Y:S02]  /*6850*/  HADD2.F32 R62, -RZ, R59.H1_H1 ;  /* 0x3000003bff3e7230 */ /* 0x000fe40000004100 */
[C---:B------:R-:W-:Y:S01]  /*6860*/  FFMA R19, R41.reuse, R58, R19 ;  /* 0x0000003a29137223 */ /* 0x040fe20000000013 */
[----:B------:R-:W-:Y:S02]  /*6870*/  HADD2.F32 R59, -RZ, R61.H0_H0 ;  /* 0x2000003dff3b7230 */ /* 0x000fe40000004100 */
[C---:B------:R-:W-:Y:S01]  /*6880*/  FMUL R23, R38.reuse, R23 ;  /* 0x0000001726177220 */ /* 0x040fe20000400000 */
[C---:B------:R-:W-:Y:S01]  /*6890*/  FFMA R16, R41.reuse, R55, R16 ;  /* 0x0000003729107223 */ /* 0x040fe20000000010 */
[C---:B------:R-:W-:Y:S01]  /*68a0*/  FFMA R17, R41.reuse, R60, R17 ;  /* 0x0000003c29117223 */ /* 0x040fe20000000011 */
[--C-:B------:R-:W-:Y:S02]  /*68b0*/  HADD2.F32 R61, -RZ, R63.reuse.H0_H0 ;  /* 0x2000003fff3d7230 */ /* 0x100fe40000004100 */
[C---:B------:R-:W-:Y:S01]  /*68c0*/  FFMA R18, R41.reuse, R57, R18 ;  /* 0x0000003929127223 */ /* 0x040fe20000000012 */
[----:B------:R-:W-:Y:S02]  /*68d0*/  HADD2.F32 R66, -RZ, R63.H1_H1 ;  /* 0x3000003fff427230 */ /* 0x000fe40000004100 */
[C---:B------:R-:W-:Y:S01]  /*68e0*/  FMUL R22, R38.reuse, R26 ;  /* 0x0000001a26167220 */ /* 0x040fe20000400000 */
[----:B------:R-:W-:Y:S02]  /*68f0*/  HADD2.F32 R63, -RZ, R65.H0_H0 ;  /* 0x20000041ff3f7230 */ /* 0x000fe40000004100 */
[C---:B------:R-:W-:Y:S01]  /*6900*/  FFMA R23, R41.reuse, R62, R23 ;  /* 0x0000003e29177223 */ /* 0x040fe20000000017 */
[C---:B------:R-:W-:Y:S01]  /*6910*/  FMUL R27, R38.reuse, R27 ;  /* 0x0000001b261b7220 */ /* 0x040fe20000400000 */
[C---:B------:R-:W-:Y:S01]  /*6920*/  FFMA R20, R41.reuse, R59, R20 ;  /* 0x0000003b29147223 */ /* 0x040fe20000000014 */
[C---:B------:R-:W-:Y:S01]  /*6930*/  FFMA R21, R41.reuse, R64, R21 ;  /* 0x0000004029157223 */ /* 0x040fe20000000015 */
[--C-:B------:R-:W-:Y:S02]  /*6940*/  HADD2.F32 R65, -RZ, R67.reuse.H0_H0 ;  /* 0x20000043ff417230 */ /* 0x100fe40000004100 */
[C---:B------:R-:W-:Y:S01]  /*6950*/  FFMA R22, R41.reuse, R61, R22 ;  /* 0x0000003d29167223 */ /* 0x040fe20000000016 */
[----:B------:R-:W-:Y:S02]  /*6960*/  HADD2.F32 R70, -RZ, R67.H1_H1 ;  /* 0x30000043ff467230 */ /* 0x000fe40000004100 */
[C---:B------:R-:W-:Y:S01]  /*6970*/  FMUL R26, R38.reuse, R30 ;  /* 0x0000001e261a7220 */ /* 0x040fe20000400000 */
[--C-:B------:R-:W-:Y:S02]  /*6980*/  HADD2.F32 R67, -RZ, R40.reuse.H0_H0 ;  /* 0x20000028ff437230 */ /* 0x100fe40000004100 */
[C---:B------:R-:W-:Y:S01]  /*6990*/  FFMA R27, R41.reuse, R66, R27 ;  /* 0x00000042291b7223 */ /* 0x040fe2000000001b */
[C---:B------:R-:W-:Y:S01]  /*69a0*/  FMUL R31, R38.reuse, R31 ;  /* 0x0000001f261f7220 */ /* 0x040fe20000400000 */
[C---:B------:R-:W-:Y:S01]  /*69b0*/  FFMA R24, R41.reuse, R63, R24 ;  /* 0x0000003f29187223 */ /* 0x040fe20000000018 */
[----:B------:R-:W-:Y:S02]  /*69c0*/  HADD2.F32 R40, -RZ, R40.H1_H1 ;  /* 0x30000028ff287230 */ /* 0x000fe40000004100 */
[C---:B------:R-:W-:Y:S01]  /*69d0*/  FFMA R25, R41.reuse, R68, R25 ;  /* 0x0000004429197223 */ /* 0x040fe20000000019 */
[--C-:B------:R-:W-:Y:S02]  /*69e0*/  HADD2.F32 R69, -RZ, R42.reuse.H0_H0 ;  /* 0x2000002aff457230 */ /* 0x100fe40000004100 */
[C---:B------:R-:W-:Y:S01]  /*69f0*/  FFMA R26, R41.reuse, R65, R26 ;  /* 0x00000041291a7223 */ /* 0x040fe2000000001a */
[----:B------:R-:W-:Y:S02]  /*6a00*/  HADD2.F32 R42, -RZ, R42.H1_H1 ;  /* 0x3000002aff2a7230 */ /* 0x000fe40000004100 */
[C---:B------:R-:W-:Y:S01]  /*6a10*/  FMUL R30, R38.reuse, R34 ;  /* 0x00000022261e7220 */ /* 0x040fe20000400000 */
[----:B------:R-:W-:Y:S01]  /*6a20*/  FFMA R31, R41, R70, R31 ;  /* 0x00000046291f7223 */ /* 0x000fe2000000001f */
[----:B------:R-:W-:Y:S01]  /*6a30*/  FMUL R35, R38, R35 ;  /* 0x0000002326237220 */ /* 0x000fe20000400000 */
[----:B------:R-:W-:Y:S01]  /*6a40*/  F2FP.SATFINITE.E4M3.F32.PACK_AB_MERGE_C R99, R19, R14, RZ ;  /* 0x0000000e1363723e */ /* 0x000fe200048070ff */
[C---:B------:R-:W-:Y:S01]  /*6a50*/  FFMA R28, R41.reuse, R67, R28 ;  /* 0x00000043291c7223 */ /* 0x040fe2000000001c */
[C---:B------:R-:W-:Y:S01]  /*6a60*/  FFMA R29, R41.reuse, R40, R29 ;  /* 0x00000028291d7223 */ /* 0x040fe2000000001d */
[C---:B------:R-:W-:Y:S01]  /*6a70*/  FFMA R30, R41.reuse, R69, R30 ;  /* 0x00000045291e7223 */ /* 0x040fe2000000001e */
[----:B------:R-:W-:Y:S01]  /*6a80*/  FFMA R35, R41, R42, R35 ;  /* 0x0000002a29237223 */ /* 0x000fe20000000023 */
[----:B------:R-:W-:Y:S02]  /*6a90*/  F2FP.SATFINITE.E4M3.F32.PACK_AB_MERGE_C R98, R9, R8, R98 ;  /* 0x000000080962723e */ /* 0x000fe40004807062 */
[----:B------:R-:W-:Y:S02]  /*6aa0*/  F2FP.SATFINITE.E4M3.F32.PACK_AB_MERGE_C R99, R13, R12, R99 ;  /* 0x0000000c0d63723e */ /* 0x000fe40004807063 */
[----:B------:R-:W-:Y:S02]  /*6ab0*/  F2FP.SATFINITE.E4M3.F32.PACK_AB_MERGE_C R104, R23, R18, RZ ;  /* 0x000000121768723e */ /* 0x000fe400048070ff */
[----:B------:R-:W-:Y:S01]  /*6ac0*/  F2FP.SATFINITE.E4M3.F32.PACK_AB_MERGE_C R105, R27, R22, RZ ;  /* 0x000000161b69723e */ /* 0x000fe200048070ff */
[----:B------:R1:W-:Y:S01]  /*6ad0*/  STS.128 [R71+UR44+0x2200], R96 ;  /* 0x0022006047007988 */ /* 0x0003e20008000c2c */
[----:B------:R-:W-:Y:S02]  /*6ae0*/  F2FP.SATFINITE.E4M3.F32.PACK_AB_MERGE_C R110, R31, R26, RZ ;  /* 0x0000001a1f6e723e */ /* 0x000fe400048070ff */
[----:B------:R-:W-:Y:S02]  /*6af0*/  F2FP.SATFINITE.E4M3.F32.PACK_AB_MERGE_C R111, R35, R30, RZ ;  /* 0x0000001e236f723e */ /* 0x000fe400048070ff */
[----:B------:R-:W-:Y:S02]  /*6b00*/  F2FP.SATFINITE.E4M3.F32.PACK_AB_MERGE_C R104, R17, R16, R104 ;  /* 0x000000101168723e */ /* 0x000fe40004807068 */
[----:B------:R-:W-:Y:S02]  /*6b10*/  F2FP.SATFINITE.E4M3.F32.PACK_AB_MERGE_C R105, R21, R20, R105 ;  /* 0x000000141569723e */ /* 0x000fe40004807069 */
[----:B------:R-:W-:Y:S02]  /*6b20*/  F2FP.SATFINITE.E4M3.F32.PACK_AB_MERGE_C R106, R25, R24, R110 ;  /* 0x00000018196a723e */ /* 0x000fe4000480706e */
[----:B------:R-:W-:Y:S02]  /*6b30*/  F2FP.SATFINITE.E4M3.F32.PACK_AB_MERGE_C R107, R29, R28, R111 ;  /* 0x0000001c1d6b723e */ /* 0x000fe4000480706f */
[----:B------:R-:W-:Y:S03]  /*6b40*/  @P6 SHF.L.U32 R110, R89, 0x1f, RZ ;  /* 0x0000001f596e6819 */ /* 0x000fe600000006ff */
[----:B------:R1:W-:Y:S01]  /*6b50*/  STS.128 [R101+0x2210], R104 ;  /* 0x0022106865007388 */ /* 0x0003e20000000c00 */
[----:B------:R-:W-:Y:S01]  /*6b60*/  @!PT LDS RZ, [RZ] ;  /* 0x00000000fffff984 */ /* 0x000fe20000000800 */
[----:B------:R-:W-:Y:S01]  /*6b70*/  @!PT LDS RZ, [RZ] ;  /* 0x00000000fffff984 */ /* 0x000fe20000000800 */
[----:B------:R-:W-:Y:S01]  /*6b80*/  @!PT LDS RZ, [RZ] ;  /* 0x00000000fffff984 */ /* 0x000fe20000000800 */
[----:B------:R-:W-:Y:S01]  /*6b90*/  @!PT LDS RZ, [RZ] ;  /* 0x00000000fffff984 */ /* 0x000fe20000000800 */
[----:B------:R2:W-:Y:S07]  /*6ba0*/  MEMBAR.ALL.CTA ;  /* 0x0000000000007992 */ /* 0x0005ee0000008000 */
[----:B--2---:R-:W2:Y:S02]  /*6bb0*/  FENCE.VIEW.ASYNC.S ;  /* 0x00000000000073c6 */ /* 0x004ea40000000000 */
[----:B--2---:R-:W-:Y:S06]  /*6bc0*/  BAR.SYNC.DEFER_BLOCKING 0x1, 0x80 ;  /* 0x0042000000007b1d */ /* 0x004fec0000010000 */
[----:B------:R-:W-:Y:S05]  /*6bd0*/  @P0 BRA `(.L_x_107) ;  /* 0x0000000000280947 */ /* 0x000fea0003800000 */
[----:B------:R-:W2:Y:S01]  /*6be0*/  LDCU.64 UR6, c[0x0][0x348] ;  /* 0x00006900ff0677ac */ /* 0x000ea20008000a00 */
[----:B------:R-:W-:Y:S01]  /*6bf0*/  UIADD3 UR4, UPT, UPT, UR44, 0x2200, URZ ;  /* 0x000022002c047890 */ /* 0x000fe2000fffe0ff */
[----:B------:R-:W-:Y:S05]  /*6c00*/  UMOV UR51, UR36 ;  /* 0x0000002400337c82 */ /* 0x000fea0008000000 */
[----:B------:R-:W-:Y:S04]  /*6c10*/  MOV R94, UR4 ;  /* 0x00000004005e7c02 */ /* 0x000fe80008000f00 */
[----:B------:R-:W-:Y:S01]  /*6c20*/  R2UR UR48, R94 ;  /* 0x000000005e3072ca */ /* 0x000fe200000e0000 */
[----:B--2---:R-:W-:Y:S04]  /*6c30*/  UIADD3 UR4, UP0, UPT, UR6, 0x680, URZ ;  /* 0x0000068006047890 */ /* 0x004fe8000ff1e0ff */
[----:B------:R-:W-:Y:S09]  /*6c40*/  UIADD3.X UR5, UPT, UPT, URZ, UR7, URZ, UP0, !UPT ;  /* 0x00000007ff057290 */ /* 0x000ff200087fe4ff */
[----:B------:R2:W-:Y:S01]  /*6c50*/  UTMASTG.3D [UR48], [UR4] ;  /* 0x00000030040073b5 */ /* 0x0005e20008010000 */
[----:B------:R0:W-:Y:S01]  /*6c60*/  UTMACMDFLUSH ;  /* 0x00000000000079b7 */ /* 0x0001e20000000000 */
[----:B--2---:R-:W-:Y:S04]  /*6c70*/  DEPBAR.LE SB0, 0x1 ;  /* 0x000080400000791a */ /* 0x004fe80000000000 */
.L_x_107:
[----:B------:R-:W-:Y:S05]  /*6c80*/  BSYNC.RECONVERGENT B0 ;  /* 0x0000000000007941 */ /* 0x000fea0003800200 */
.L_x_106:
[----:B------:R-:W-:Y:S06]  /*6c90*/  BAR.SYNC.DEFER_BLOCKING 0x1, 0x80 ;  /* 0x0042000000007b1d */ /* 0x000fec0000010000 */
[----:B------:R-:W2:Y:S01]  /*6ca0*/  @P6 SYNCS.PHASECHK.TRANS64.TRYWAIT P0, [R109+URZ+0x80], R110 ;  /* 0x0000806e6d0065a7 */ /* 0x000ea200080011ff */
[----:B------:R-:W-:Y:S01]  /*6cb0*/  BSSY B1, `(.L_x_108) ;  /* 0x0000020000017945 */ /* 0x000fe20003800000 */
[----:B--2---:R-:W-:Y:S03]  /*6cc0*/  @P6 SEL R102, RZ, 0x1, !P0 ;  /* 0x00000001ff666807 */ /* 0x004fe60004000000 */
[----:B------:R-:W-:Y:S05]  /*6cd0*/  @!P6 BRA `(.L_x_109) ;  /* 0x000000000074e947 */ /* 0x000fea0003800000 */
[----:B------:R-:W-:Y:S01]  /*6ce0*/  ISETP.NE.AND P1, PT, R103, RZ, PT ;  /* 0x000000ff6700720c */ /* 0x000fe20003f25270 */
[----:B------:R-:W2:Y:S01]  /*6cf0*/  S2R R0, SR_CgaCtaId ;  /* 0x0000000000007919 */ /* 0x000ea20000008800 */
[----:B------:R-:W-:Y:S01]  /*6d00*/  ISETP.NE.AND P0, PT, R102, RZ, PT ;  /* 0x000000ff6600720c */ /* 0x000fe20003f05270 */
[----:B------:R-:W-:Y:S10]  /*6d10*/  BSSY B0, `(.L_x_110) ;  /* 0x0000008000007945 */ /* 0x000ff40003800000 */
[----:B------:R-:W-:Y:S05]  /*6d20*/  @P1 IMAD R2, R90, 0x1000, R71 ;  /* 0x000010005a021824 */ /* 0x000fea00078e0247 */
[----:B------:R-:W-:Y:S05]  /*6d30*/  @P1 IADD3 R3, PT, PT, R2, UR44, RZ ;  /* 0x0000002c02031c10 */ /* 0x000fea000fffe0ff */
[----:B------:R-:W-:Y:S01]  /*6d40*/  @P1 IMAD.IADD R3, R3, 0x1, R108 ;  /* 0x0000000103031824 */ /* 0x000fe200078e026c */
[----:B------:R-:W-:Y:S06]  /*6d50*/  @P0 BRA `(.L_x_111) ;  /* 0x00000000000c0947 */ /* 0x000fec0003800000 */
[----:B------:R-:W-:Y:S04]  /*6d60*/  SHF.L.U32 R4, R89, 0x1f, RZ ;  /* 0x0000001f59047819 */ /* 0x000fe800000006ff */
[----:B------:R-:W3:Y:S02]  /*6d70*/  SYNCS.PHASECHK.TRANS64.TRYWAIT P0, [R109+URZ+0x80], R4 ;  /* 0x000080046d0075a7 */ /* 0x000ee400080011ff */
[----:B---3--:R-:W-:Y:S05]  /*6d80*/  @!P0 BRA `(.L_x_112) ;  /* 0x0000001800108947 */ /* 0x008fea0003800000 */
.L_x_111:
[----:B------:R-:W-:Y:S05]  /*6d90*/  BSYNC B0 ;  /* 0x0000000000007941 */ /* 0x000fea0003800000 */
.L_x_110:
[----:B------:R-:W-:Y:S01]  /*6da0*/  ISETP.NE.AND P0, PT, R103, RZ, PT ;  /* 0x000000ff6700720c */ /* 0x000fe20003f05270 */
[----:B---3--:R-:W-:Y:S02]  /*6db0*/  VIADD R109, R109, 0x90 ;  /* 0x000000906d6d7836 */ /* 0x008fe40000000000 */
[----:B------:R-:W-:Y:S03]  /*6dc0*/  VIADD R90, R90, 0x1 ;  /* 0x000000015a5a7836 */ /* 0x000fe60000000000 */
[----:B--2---:R-:W-:Y:S07]  /*6dd0*/  PRMT R0, R0, 0x654, R109 ;  /* 0x0000065400007816 */ /* 0x004fee000000006d */
[----:B------:R2:W3:Y:S04]  /*6de0*/  @P0 LDS.128 R72, [R2+UR44+0x200] ;  /* 0x0002002c02480984 */ /* 0x0004e80008000c00 */
[----:B------:R2:W4:Y:S01]  /*6df0*/  @P0 LDS.128 R76, [R3+0x210] ;  /* 0x00021000034c0984 */ /* 0x0005220000000c00 */
        /* <DEDUP_REMOVED lines=10> */
[----:B--23--:R-:W-:Y:S02]  /*6ea0*/  LOP3.LUT R89, R89, R0, RZ, 0x3c, !PT ;  /* 0x0000000059597212 */ /* 0x00cfe400078e3cff */
.L_x_109:
[----:B------:R-:W-:Y:S05]  /*6eb0*/  BSYNC B1 ;  /* 0x0000000000017941 */ /* 0x000fea0003800000 */
.L_x_108:
[----:B------:R-:W-:Y:S05]  /*6ec0*/  VIADD R0, R39, 0x40 ;  /* 0x0000004027007836 */ /* 0x000fea0000000000 */
[----:B------:R-:W-:Y:S04]  /*6ed0*/  SHF.R.U32.HI R0, RZ, 0x15, R0 ;  /* 0x00000015ff007819 */ /* 0x000fe80000011600 */
[----:B------:R-:W-:Y:S11]  /*6ee0*/  LOP3.LUT P0, RZ, R0, 0x3, R85, 0x48, !PT ;  /* 0x0000000300ff7812 */ /* 0x000ff60007804855 */
[----:B------:R-:W-:Y:S02]  /*6ef0*/  @!UPT UIADD3 URZ, UPT, UPT, URZ, URZ, URZ ;  /* 0x000000fffffff290 */ /* 0x000fe4000fffe0ff */
[----:B------:R-:W-:Y:S05]  /*6f00*/  @!P0 BRA `(.L_x_113) ;  /* 0x0000000000408947 */ /* 0x000fea0003800000 */
[----:B------:R-:W2:Y:S01]  /*6f10*/  LDCU.64 UR8, c[0x4][0x70] ;  /* 0x01000e00ff0877ac */ /* 0x000ea20008000a00 */
[----:B------:R-:W-:Y:S01]  /*6f20*/  MOV R3, 0x0 ;  /* 0x0000000000037802 */ /* 0x000fe20000000f00 */
[----:B------:R-:W-:Y:S02]  /*6f30*/  HFMA2 R12, -RZ, RZ, 0, 5.9604644775390625e-08 ;  /* 0x00000001ff0c7431 */ /* 0x000fe400000001ff */
[----:B------:R-:W-:Y:S02]  /*6f40*/  IMAD.MOV.U32 R8, RZ, RZ, 0x192 ;  /* 0x00000192ff087424 */ /* 0x000fe400078e00ff */
[----:B------:R-:W-:Y:S01]  /*6f50*/  IMAD.MOV.U32 R13, RZ, RZ, RZ ;  /* 0x000000ffff0d7224 */ /* 0x000fe200078e00ff */
[----:B------:R-:W3:Y:S01]  /*6f60*/  LDCU.64 UR6, c[0x4][0x78] ;  /* 0x01000f00ff0677ac */ /* 0x000ee20008000a00 */
[----:B------:R-:W1:Y:S01]  /*6f70*/  LDC.64 R2, c[0x4][R3] ;  /* 0x0100000003027b82 */ /* 0x000e620000000a00 */
[----:B------:R-:W5:Y:S01]  /*6f80*/  LDCU.64 UR4, c[0x4][0x10] ;  /* 0x01000200ff0477ac */ /* 0x000f620008000a00 */
[----:B--2---:R-:W-:Y:S01]  /*6f90*/  MOV R5, UR9 ;  /* 0x0000000900057c02 */ /* 0x004fe20008000f00 */
[----:B------:R-:W-:Y:S01]  /*6fa0*/  IMAD.U32 R4, RZ, RZ, UR8 ;  /* 0x00000008ff047e24 */ /* 0x000fe2000f8e00ff */
[----:B---3--:R-:W-:Y:S01]  /*6fb0*/  MOV R7, UR7 ;  /* 0x0000000700077c02 */ /* 0x008fe20008000f00 */
[----:B------:R-:W-:Y:S01]  /*6fc0*/  IMAD.U32 R6, RZ, RZ, UR6 ;  /* 0x00000006ff067e24 */ /* 0x000fe2000f8e00ff */
[----:B-----5:R-:W-:Y:S01]  /*6fd0*/  MOV R11, UR5 ;  /* 0x00000005000b7c02 */ /* 0x020fe20008000f00 */
[----:B------:R-:W-:Y:S02]  /*6fe0*/  IMAD.U32 R10, RZ, RZ, UR4 ;  /* 0x00000004ff0a7e24 */ /* 0x000fe4000f8e00ff */
[----:B------:R-:W-:Y:S07]  /*6ff0*/  LEPC R20, `(.L_x_113) ;  /* 0x000000001014794e */ /* 0x000fee0000000000 */
[----:B-1--4-:R-:W-:Y:S05]  /*7000*/  CALL.ABS.NOINC R2 ;  /* 0x0000000002007343 */ /* 0x012fea0003c00000 */
.L_x_113:
[----:B------:R-:W-:Y:S01]  /*7010*/  ISETP.NE.AND P0, PT, R95, RZ, PT ;  /* 0x000000ff5f00720c */ /* 0x000fe20003f05270 */
[----:B------:R-:W-:Y:S05]  /*7020*/  WARPSYNC.ALL ;  /* 0x0000000000007948 */ /* 0x000fea0003800000 */
[----:B------:R-:W-:Y:S01]  /*7030*/  R2UR UR4, R39 ;  /* 0x00000000270472ca */ /* 0x000fe200000e0000 */
[----:B------:R-:W2:Y:S01]  /*7040*/  S2UR UR6, SR_CgaCtaId ;  /* 0x00000000000679c3 */ /* 0x000ea20000008800 */
[-C--:B------:R-:W-:Y:S01]  /*7050*/  F2FP.F16.E4M3.UNPACK_B R42, R72.reuse ;  /* 0x00000048ff2a723e */ /* 0x080fe200020006ff */
[----:B------:R-:W-:Y:S01]  /*7060*/  BSSY.RECONVERGENT B0, `(.L_x_114) ;  /* 0x000009c000007945 */ /* 0x000fe20003800200 */
[----:B------:R-:W-:Y:S02]  /*7070*/  F2FP.F16.E4M3.UNPACK_B R72, R72.H1 ;  /* 0x00000048ff48723e */ /* 0x000fe400030006ff */
[-C--:B------:R-:W-:Y:S01]  /*7080*/  F2FP.F16.E4M3.UNPACK_B R46, R73.reuse ;  /* 0x00000049ff2e723e */ /* 0x080fe200020006ff */
[--C-:B------:R-:W-:Y:S01]  /*7090*/  HADD2.F32 R40, -RZ, R42.reuse.H0_H0 ;  /* 0x2000002aff287230 */ /* 0x100fe20000004100 */
[----:B------:R-:W-:Y:S01]  /*70a0*/  F2FP.F16.E4M3.UNPACK_B R73, R73.H1 ;  /* 0x00000049ff49723e */ /* 0x000fe200030006ff */
[----:B------:R-:W-:Y:S01]  /*70b0*/  HADD2.F32 R42, -RZ, R42.H1_H1 ;  /* 0x3000002aff2a7230 */ /* 0x000fe20000004100 */
[-C--:B------:R-:W-:Y:S01]  /*70c0*/  F2FP.F16.E4M3.UNPACK_B R50, R74.reuse ;  /* 0x0000004aff32723e */ /* 0x080fe200020006ff */
[----:B------:R-:W-:Y:S01]  /*70d0*/  HADD2.F32 R43, -RZ, R72.H0_H0 ;  /* 0x20000048ff2b7230 */ /* 0x000fe20000004100 */
[----:B------:R-:W-:Y:S01]  /*70e0*/  F2FP.F16.E4M3.UNPACK_B R74, R74.H1 ;  /* 0x0000004aff4a723e */ /* 0x000fe200030006ff */
[----:B------:R-:W-:Y:S01]  /*70f0*/  LDTM.16dp32bit_t0_t15.x32 R4, tmem[UR4+0x40] ;  /* 0x00004004000479ee */ /* 0x000fe20008a80000 */
[----:B------:R-:W3:Y:S01]  /*7100*/  LDTM.16dp32bit_t16_t31.x32 R4, tmem[UR4+0x60] ;  /* 0x00006004000479ee */ /* 0x000ee20008aa0000 */
[----:B------:R-:W-:Y:S01]  /*7110*/  NOP ;  /* 0x0000000000007918 */ /* 0x000fe20000000000 */
[--C-:B------:R-:W-:Y:S01]  /*7120*/  HADD2.F32 R45, -RZ, R46.reuse.H0_H0 ;  /* 0x2000002eff2d7230 */ /* 0x100fe20000004100 */
[----:B------:R-:W-:Y:S01]  /*7130*/  R2UR UR5, R100 ;  /* 0x00000000640572ca */ /* 0x000fe200000e0000 */
[----:B------:R-:W-:Y:S01]  /*7140*/  HADD2.F32 R46, -RZ, R46.H1_H1 ;  /* 0x3000002eff2e7230 */ /* 0x000fe20000004100 */
[----:B------:R-:W-:Y:S01]  /*7150*/  F2FP.F16.E4M3.UNPACK_B R54, R75 ;  /* 0x0000004bff36723e */ /* 0x000fe200020006ff */
[--C-:B------:R-:W-:Y:S01]  /*7160*/  HADD2.F32 R49, -RZ, R50.reuse.H0_H0 ;  /* 0x20000032ff317230 */ /* 0x100fe20000004100 */
[----:B----4-:R-:W-:Y:S01]  /*7170*/  F2FP.F16.E4M3.UNPACK_B R58, R76 ;  /* 0x0000004cff3a723e */ /* 0x010fe200020006ff */
[----:B------:R-:W-:Y:S01]  /*7180*/  HADD2.F32 R50, -RZ, R50.H1_H1 ;  /* 0x30000032ff327230 */ /* 0x000fe20000004100 */
[----:B------:R-:W-:Y:S01]  /*7190*/  F2FP.F16.E4M3.UNPACK_B R62, R77 ;  /* 0x0000004dff3e723e */ /* 0x000fe200020006ff */
[--C-:B------:R-:W-:Y:S01]  /*71a0*/  HADD2.F32 R53, -RZ, R54.reuse.H0_H0 ;  /* 0x20000036ff357230 */ /* 0x100fe20000004100 */
[----:B------:R-:W-:Y:S01]  /*71b0*/  F2FP.F16.E4M3.UNPACK_B R66, R78 ;  /* 0x0000004eff42723e */ /* 0x000fe200020006ff */
[----:B------:R-:W-:Y:S01]  /*71c0*/  HADD2.F32 R54, -RZ, R54.H1_H1 ;  /* 0x30000036ff367230 */ /* 0x000fe20000004100 */
[----:B------:R-:W-:Y:S01]  /*71d0*/  F2FP.F16.E4M3.UNPACK_B R69, R79 ;  /* 0x0000004fff45723e */ /* 0x000fe200020006ff */
[--C-:B------:R-:W-:Y:S01]  /*71e0*/  HADD2.F32 R57, -RZ, R58.reuse.H0_H0 ;  /* 0x2000003aff397230 */ /* 0x100fe20000004100 */
[----:B------:R-:W-:Y:S01]  /*71f0*/  F2FP.F16.E4M3.UNPACK_B R75, R75.H1 ;  /* 0x0000004bff4b723e */ /* 0x000fe200030006ff */
[----:B------:R-:W-:Y:S01]  /*7200*/  UIADD3 UR4, UPT, UPT, UR5, 0xf0, URZ ;  /* 0x000000f005047890 */ /* 0x000fe2000fffe0ff */
[----:B------:R-:W-:Y:S01]  /*7210*/  HADD2.F32 R59, -RZ, R58.H1_H1 ;  /* 0x3000003aff3b7230 */ /* 0x000fe20000004100 */
[----:B------:R-:W-:Y:S01]  /*7220*/  F2FP.F16.E4M3.UNPACK_B R76, R76.H1 ;  /* 0x0000004cff4c723e */ /* 0x000fe200030006ff */
[--C-:B------:R-:W-:Y:S01]  /*7230*/  HADD2.F32 R61, -RZ, R62.reuse.H0_H0 ;  /* 0x2000003eff3d7230 */ /* 0x100fe20000004100 */
[----:B------:R-:W-:Y:S01]  /*7240*/  F2FP.F16.E4M3.UNPACK_B R77, R77.H1 ;  /* 0x0000004dff4d723e */ /* 0x000fe200030006ff */
[----:B------:R-:W-:Y:S01]  /*7250*/  HADD2.F32 R62, -RZ, R62.H1_H1 ;  /* 0x3000003eff3e7230 */ /* 0x000fe20000004100 */
[----:B------:R-:W-:Y:S01]  /*7260*/  F2FP.F16.E4M3.UNPACK_B R78, R78.H1 ;  /* 0x0000004eff4e723e */ /* 0x000fe200030006ff */
[--C-:B------:R-:W-:Y:S01]  /*7270*/  HADD2.F32 R65, -RZ, R66.reuse.H0_H0 ;  /* 0x20000042ff417230 */ /* 0x100fe20000004100 */
[----:B--2---:R-:W-:Y:S01]  /*7280*/  UPRMT UR4, UR6, 0x654, UR4 ;  /* 0x0000065406047896 */ /* 0x004fe20008000004 */
        /* <DEDUP_REMOVED lines=8> */
[----:B------:R-:W-:Y:S01]  /*7310*/  SYNCS.ARRIVE.TRANS64.RED.A1T0 RZ, [UR4], RZ ;  /* 0x000000ffffff79a7 */ /* 0x000fe20008100404 */
        /* <DEDUP_REMOVED lines=15> */
[--C-:B------:R-:W-:Y:S02]  /*7410*/  HADD2.F32 R47, -RZ, R73.reuse.H0_H0 ;  /* 0x20000049ff2f7230 */ /* 0x100fe40000004100 */
[C---:B------:R-:W-:Y:S01]  /*7420*/  FMUL R10, R38.reuse, R10 ;  /* 0x0000000a260a7220 */ /* 0x040fe20000400000 */
[C---:B------:R-:W-:Y:S01]  /*7430*/  FFMA R6, R41.reuse, R43, R6 ;  /* 0x0000002b29067223 */ /* 0x040fe20000000006 */
[----:B------:R-:W-:Y:S02]  /*7440*/  HADD2.F32 R48, -RZ, R73.H1_H1 ;  /* 0x30000049ff307230 */ /* 0x000fe40000004100 */
[C---:B------:R-:W-:Y:S01]  /*7450*/  FFMA R7, R41.reuse, R44, R7 ;  /* 0x0000002c29077223 */ /* 0x040fe20000000007 */
[C---:B------:R-:W-:Y:S01]  /*7460*/  FFMA R8, R41.reuse, R45, R8 ;  /* 0x0000002d29087223 */ /* 0x040fe20000000008 */
[C---:B------:R-:W-:Y:S01]  /*7470*/  FFMA R9, R41.reuse, R46, R9 ;  /* 0x0000002e29097223 */ /* 0x040fe20000000009 */
[----:B------:R-:W-:Y:S01]  /*7480*/  FFMA R10, R41, R47, R10 ;  /* 0x0000002f290a7223 */ /* 0x000fe2000000000a */
[----:B------:R-:W-:Y:S01]  /*7490*/  HADD2.F32 R43, -RZ, R69.H0_H0 ;  /* 0x20000045ff2b7230 */ /* 0x000fe20000004100 */
[----:B-1----:R-:W-:Y:S01]  /*74a0*/  F2FP.SATFINITE.E4M3.F32.PACK_AB_MERGE_C R96, R7, R6, RZ ;  /* 0x000000060760723e */ /* 0x002fe200048070ff */
[C---:B------:R-:W-:Y:S01]  /*74b0*/  FMUL R11, R38.reuse, R11 ;  /* 0x0000000b260b7220 */ /* 0x040fe20000400000 */
[--C-:B------:R-:W-:Y:S02]  /*74c0*/  HADD2.F32 R51, -RZ, R74.reuse.H0_H0 ;  /* 0x2000004aff337230 */ /* 0x100fe40000004100 */
[C---:B------:R-:W-:Y:S01]  /*74d0*/  FMUL R14, R38.reuse, R14 ;  /* 0x0000000e260e7220 */ /* 0x040fe20000400000 */
[----:B------:R-:W-:Y:S01]  /*74e0*/  HADD2.F32 R52, -RZ, R74.H1_H1 ;  /* 0x3000004aff347230 */ /* 0x000fe20000004100 */
[----:B------:R-:W-:Y:S01]  /*74f0*/  F2FP.SATFINITE.E4M3.F32.PACK_AB_MERGE_C R96, R5, R4, R96 ;  /* 0x000000040560723e */ /* 0x000fe20004807060 */
[C---:B------:R-:W-:Y:S01]  /*7500*/  FFMA R11, R41.reuse, R48, R11 ;  /* 0x00000030290b7223 */ /* 0x040fe2000000000b */
[C---:B------:R-:W-:Y:S01]  /*7510*/  FFMA R12, R41.reuse, R49, R12 ;  /* 0x00000031290c7223 */ /* 0x040fe2000000000c */
[C---:B------:R-:W-:Y:S01]  /*7520*/  FFMA R13, R41.reuse, R50, R13 ;  /* 0x00000032290d7223 */ /* 0x040fe2000000000d */
[----:B------:R-:W-:Y:S01]  /*7530*/  FFMA R14, R41, R51, R14 ;  /* 0x00000033290e7223 */ /* 0x000fe2000000000e */
[C---:B------:R-:W-:Y:S01]  /*7540*/  FMUL R15, R38.reuse, R15 ;  /* 0x0000000f260f7220 */ /* 0x040fe20000400000 */
[----:B------:R-:W-:Y:S01]  /*7550*/  F2FP.F16.E4M3.UNPACK_B R79, R79.H1 ;  /* 0x0000004fff4f723e */ /* 0x000fe200030006ff */
[--C-:B------:R-:W-:Y:S01]  /*7560*/  HADD2.F32 R55, -RZ, R75.reuse.H0_H0 ;  /* 0x2000004bff377230 */ /* 0x100fe20000004100 */
[----:B------:R-:W-:Y:S01]  /*7570*/  F2FP.SATFINITE.E4M3.F32.PACK_AB_MERGE_C R97, R11, R10, RZ ;  /* 0x0000000a0b61723e */ /* 0x000fe200048070ff */
[C---:B------:R-:W-:Y:S01]  /*7580*/  FFMA R15, R41.reuse, R52, R15 ;  /* 0x00000034290f7223 */ /* 0x040fe2000000000f */
[C---:B------:R-:W-:Y:S01]  /*7590*/  FFMA R16, R41.reuse, R53, R16 ;  /* 0x0000003529107223 */ /* 0x040fe20000000010 */
[----:B------:R-:W-:Y:S01]  /*75a0*/  FFMA R17, R41, R54, R17 ;  /* 0x0000003629117223 */ /* 0x000fe20000000011 */
[----:B------:R-:W-:Y:S01]  /*75b0*/  F2FP.SATFINITE.E4M3.F32.PACK_AB_MERGE_C R97, R9, R8, R97 ;  /* 0x000000080961723e */ /* 0x000fe20004807061 */
[----:B------:R-:W-:Y:S01]  /*75c0*/  HADD2.F32 R56, -RZ, R75.H1_H1 ;  /* 0x3000004bff387230 */ /* 0x000fe20000004100 */
[----:B------:R-:W-:Y:S01]  /*75d0*/  F2FP.SATFINITE.E4M3.F32.PACK_AB_MERGE_C R98, R15, R14, RZ ;  /* 0x0000000e0f62723e */ /* 0x000fe200048070ff */
[C---:B------:R-:W-:Y:S01]  /*75e0*/  FMUL R18, R38.reuse, R18 ;  /* 0x0000001226127220 */ /* 0x040fe20000400000 */
[C---:B------:R-:W-:Y:S01]  /*75f0*/  FMUL R19, R38.reuse, R19 ;  /* 0x0000001326137220 */ /* 0x040fe20000400000 */
[--C-:B------:R-:W-:Y:S02]  /*7600*/  HADD2.F32 R58, -RZ, R76.reuse.H0_H0 ;  /* 0x2000004cff3a7230 */ /* 0x100fe40000004100 */
[C---:B------:R-:W-:Y:S01]  /*7610*/  FMUL R3, R38.reuse, R22 ;  /* 0x0000001626037220 */ /* 0x040fe20000400000 */
[C---:B------:R-:W-:Y:S01]  /*7620*/  FFMA R18, R41.reuse, R55, R18 ;  /* 0x0000003729127223 */ /* 0x040fe20000000012 */
[----:B------:R-:W-:Y:S02]  /*7630*/  HADD2.F32 R60, -RZ, R76.H1_H1 ;  /* 0x3000004cff3c7230 */ /* 0x000fe40000004100 */
        /* <DEDUP_REMOVED lines=42> */
[----:B------:R-:W-:Y:S03]  /*78e0*/  IADD3 R70, PT, PT, R36, 0x1, RZ ;  /* 0x0000000124467810 */ /* 0x000fe60007ffe0ff */
        /* <DEDUP_REMOVED lines=10> */
[----:B------:R-:W-:Y:S02]  /*7990*/  UIADD3 UR9, UPT, UPT, UR49, 0x40, URZ ;  /* 0x0000004031097890 */ /* 0x000fe4000fffe0ff */
[----:B------:R-:W-:Y:S01]  /*79a0*/  UIADD3 UR8, UPT, UPT, UR44, 0x3200, URZ ;  /* 0x000032002c087890 */ /* 0x000fe2000fffe0ff */
[----:B------:R-:W-:Y:S01]  /*79b0*/  UMOV UR10, UR50 ;  /* 0x00000032000a7c82 */ /* 0x000fe20008000000 */
[----:B------:R-:W-:Y:S01]  /*79c0*/  UMOV UR11, UR36 ;  /* 0x00000024000b7c82 */ /* 0x000fe20008000000 */
[----:B--2---:R-:W-:Y:S04]  /*79d0*/  UIADD3 UR4, UP0, UPT, UR6, 0x680, URZ ;  /* 0x0000068006047890 */ /* 0x004fe8000ff1e0ff */
[----:B------:R-:W-:Y:S09]  /*79e0*/  UIADD3.X UR5, UPT, UPT, URZ, UR7, URZ, UP0, !UPT ;  /* 0x00000007ff057290 */ /* 0x000ff200087fe4ff */
[----:B------:R2:W-:Y:S01]  /*79f0*/  UTMASTG.3D [UR8], [UR4] ;  /* 0x00000008040073b5 */ /* 0x0005e20008010000 */
[----:B------:R0:W-:Y:S01]  /*7a00*/  UTMACMDFLUSH ;  /* 0x00000000000079b7 */ /* 0x0001e20000000000 */
[----:B--2---:R-:W-:Y:S04]  /*7a10*/  DEPBAR.LE SB0, 0x1 ;  /* 0x000080400000791a */ /* 0x004fe80000000000 */
.L_x_115:
[----:B------:R-:W-:Y:S05]  /*7a20*/  BSYNC.RECONVERGENT B0 ;  /* 0x0000000000007941 */ /* 0x000fea0003800200 */
.L_x_114:
[----:B------:R-:W-:Y:S01]  /*7a30*/  BAR.SYNC.DEFER_BLOCKING 0x1, 0x80 ;  /* 0x0042000000007b1d */ /* 0x000fe20000010000 */
[----:B------:R-:W-:Y:S01]  /*7a40*/  ISETP.NE.AND P0, PT, R87, 0x2, PT ;  /* 0x000000025700780c */ /* 0x000fe20003f05270 */
[----:B------:R-:W-:Y:S01]  /*7a50*/  UISETP.NE.AND UP0, UPT, UR45, URZ, UPT ;  /* 0x000000ff2d00728c */ /* 0x000fe2000bf05270 */
[----:B------:R-:W-:Y:S01]  /*7a60*/  ISETP.NE.AND P1, PT, R70, 0x4, PT ;  /* 0x000000044600780c */ /* 0x000fe20003f25270 */
[----:B------:R-:W-:Y:S01]  /*7a70*/  UIADD3 UR20, UPT, UPT, UR37, UR59, URZ ;  /* 0x0000003b25147290 */ /* 0x000fe2000fffe0ff */
[----:B------:R-:W-:Y:S01]  /*7a80*/  SEL R0, RZ, 0x1, P0 ;  /* 0x00000001ff007807 */ /* 0x000fe20000000000 */
[----:B------:R-:W-:Y:S01]  /*7a90*/  UIADD3 UR16, UPT, UPT, UR38, UR62, URZ ;  /* 0x0000003e26107290 */ /* 0x000fe2000fffe0ff */
[----:B------:R-:W-:Y:S02]  /*7aa0*/  SEL R3, RZ, 0x1, P1 ;  /* 0x00000001ff037807 */ /* 0x000fe40000800000 */
[----:B------:R-:W-:Y:S02]  /*7ab0*/  LOP3.LUT R91, R91, R0, RZ, 0x3c, !PT ;  /* 0x000000005b5b7212 */ /* 0x000fe400078e3cff */
[----:B------:R-:W-:Y:S02]  /*7ac0*/  LOP3.LUT R92, R92, R3, RZ, 0x3c, !PT ;  /* 0x000000035c5c7212 */ /* 0x000fe400078e3cff */
[----:B------:R-:W-:Y:S02]  /*7ad0*/  SEL R87, R87, RZ, P0 ;  /* 0x000000ff57577207 */ /* 0x000fe40000000000 */
[----:B------:R-:W-:Y:S01]  /*7ae0*/  SEL R36, R70, RZ, P1 ;  /* 0x000000ff46247207 */ /* 0x000fe20000800000 */
[----:B------:R-:W-:Y:S01]  /*7af0*/  UMOV UR36, UR58 ;  /* 0x0000003a00247c82 */ /* 0x000fe20008000000 */
[----:B------:R-:W-:Y:S05]  /*7b00*/  BRA.U UP0, `(.L_x_116) ;  /* 0xffffffd500987547 */ /* 0x000fea000b83ffff */
[----:B------:R-:W-:Y:S05]  /*7b10*/  EXIT ;  /* 0x000000000000794d */ /* 0x000fea0003800000 */
.L_x_25:
[----:B--2---:R2:W3:Y:S02]  /*7b20*/  SYNCS.PHASECHK.TRANS64.TRYWAIT P0, [R0+URZ+0x120], R3 ;  /* 0x00012003000075a7 */ /* 0x0044e400080011ff */
[----:B---3--:R-:W-:Y:S05]  /*7b30*/  @!P0 NANOSLEEP.SYNCS 0x989680 ;  /* 0x009896800000895d */ /* 0x008fea0003900000 */
[----:B------:R-:W3:Y:S02]  /*7b40*/  @!P0 SYNCS.PHASECHK.TRANS64 P0, [R0+URZ+0x120], R3 ;  /* 0x00012003000085a7 */ /* 0x000ee400080010ff */
[----:B---3--:R-:W-:Y:S05]  /*7b50*/  @!P0 BRA `(.L_x_25) ;  /* 0xfffffffc00f08947 */ /* 0x008fea000383ffff */
[----:B------:R-:W-:Y:S05]  /*7b60*/  BRA `(.L_x_117) ;  /* 0xffffff9c006c7947 */ /* 0x000fea000383ffff */
.L_x_28:
[----:B--2---:R-:W-:-:S07]  /*7b70*/  MOV R0, UR33 ;  /* 0x0000002100007c02 */ /* 0x004fce0008000f00 */
.L_x_118:
[----:B--2---:R2:W3:Y:S02]  /*7b80*/  SYNCS.PHASECHK.TRANS64.TRYWAIT P0, [R0+URZ+0x40], R3 ;  /* 0x00004003000075a7 */ /* 0x0044e400080011ff */
[----:B---3--:R-:W-:Y:S05]  /*7b90*/  @!P0 NANOSLEEP.SYNCS 0x989680 ;  /* 0x009896800000895d */ /* 0x008fea0003900000 */
[----:B------:R-:W3:Y:S02]  /*7ba0*/  @!P0 SYNCS.PHASECHK.TRANS64 P0, [R0+URZ+0x40], R3 ;  /* 0x00004003000085a7 */ /* 0x000ee400080010ff */
[----:B---3--:R-:W-:Y:S05]  /*7bb0*/  @!P0 BRA `(.L_x_118) ;  /* 0xfffffffc00f08947 */ /* 0x008fea000383ffff */
[----:B------:R-:W-:Y:S05]  /*7bc0*/  BRA `(.L_x_27) ;  /* 0xffffff9c00ac7947 */ /* 0x000fea000383ffff */
.L_x_35:
[----:B-1----:R-:W-:-:S07]  /*7bd0*/  MOV R0, UR17 ;  /* 0x0000001100007c02 */ /* 0x002fce0008000f00 */
.L_x_119:
[----:B-1----:R1:W2:Y:S02]  /*7be0*/  SYNCS.PHASECHK.TRANS64.TRYWAIT P0, [R0+URZ+0x40], R3 ;  /* 0x00004003000075a7 */ /* 0x0022a400080011ff */
[----:B--2---:R-:W-:Y:S05]  /*7bf0*/  @!P0 NANOSLEEP.SYNCS 0x989680 ;  /* 0x009896800000895d */ /* 0x004fea0003900000 */
[----:B------:R-:W2:Y:S02]  /*7c00*/  @!P0 SYNCS.PHASECHK.TRANS64 P0, [R0+URZ+0x40], R3 ;  /* 0x00004003000085a7 */ /* 0x000ea400080010ff */
[----:B--2---:R-:W-:Y:S05]  /*7c10*/  @!P0 BRA `(.L_x_119) ;  /* 0xfffffffc00f08947 */ /* 0x004fea000383ffff */
[----:B------:R-:W-:Y:S05]  /*7c20*/  BRA `(.L_x_34) ;  /* 0xffffffa000687947 */ /* 0x000fea000383ffff */
.L_x_40:
[----:B-1----:R1:W2:Y:S02]  /*7c30*/  SYNCS.PHASECHK.TRANS64.TRYWAIT P0, [R3+URZ+0xb0], R0 ;  /* 0x0000b000030075a7 */ /* 0x0022a400080011ff */
[----:B--2---:R-:W-:Y:S05]  /*7c40*/  @!P0 NANOSLEEP.SYNCS 0x989680 ;  /* 0x009896800000895d */ /* 0x004fea0003900000 */
[----:B------:R-:W2:Y:S02]  /*7c50*/  @!P0 SYNCS.PHASECHK.TRANS64 P0, [R3+URZ+0xb0], R0 ;  /* 0x0000b000030085a7 */ /* 0x000ea400080010ff */
[----:B--2---:R-:W-:Y:S05]  /*7c60*/  @!P0 BRA `(.L_x_40) ;  /* 0xfffffffc00f08947 */ /* 0x004fea000383ffff */
[----:B------:R-:W-:Y:S05]  /*7c70*/  BRA `(.L_x_120) ;  /* 0xffffffa400087947 */ /* 0x000fea000383ffff */
.L_x_44:
[----:B-1----:R-:W-:-:S07]  /*7c80*/  MOV R0, UR4 ;  /* 0x0000000400007c02 */ /* 0x002fce0008000f00 */
.L_x_121:
[----:B-1----:R1:W2:Y:S02]  /*7c90*/  SYNCS.PHASECHK.TRANS64.TRYWAIT P0, [R0+URZ], R3 ;  /* 0x00000003000075a7 */ /* 0x0022a400080011ff */
[----:B--2---:R-:W-:Y:S05]  /*7ca0*/  @!P0 NANOSLEEP.SYNCS 0x989680 ;  /* 0x009896800000895d */ /* 0x004fea0003900000 */
[----:B------:R-:W2:Y:S02]  /*7cb0*/  @!P0 SYNCS.PHASECHK.TRANS64 P0, [R0+URZ], R3 ;  /* 0x00000003000085a7 */ /* 0x000ea400080010ff */
[----:B--2---:R-:W-:Y:S05]  /*7cc0*/  @!P0 BRA `(.L_x_121) ;  /* 0xfffffffc00f08947 */ /* 0x004fea000383ffff */
[----:B------:R-:W-:Y:S05]  /*7cd0*/  BRA `(.L_x_122) ;  /* 0xffffffa800ac7947 */ /* 0x000fea000383ffff */
.L_x_45:
[----:B------:R-:W-:-:S07]  /*7ce0*/  MOV R0, UR5 ;  /* 0x0000000500007c02 */ /* 0x000fce0008000f00 */
.L_x_123:
[----:B-1----:R1:W2:Y:S02]  /*7cf0*/  SYNCS.PHASECHK.TRANS64.TRYWAIT P0, [R0+URZ], R3 ;  /* 0x00000003000075a7 */ /* 0x0022a400080011ff */
[----:B--2---:R-:W-:Y:S05]  /*7d00*/  @!P0 NANOSLEEP.SYNCS 0x989680 ;  /* 0x009896800000895d */ /* 0x004fea0003900000 */
[----:B------:R-:W2:Y:S02]  /*7d10*/  @!P0 SYNCS.PHASECHK.TRANS64 P0, [R0+URZ], R3 ;  /* 0x00000003000085a7 */ /* 0x000ea400080010ff */
[----:B--2---:R-:W-:Y:S05]  /*7d20*/  @!P0 BRA `(.L_x_123) ;  /* 0xfffffffc00f08947 */ /* 0x004fea000383ffff */
[----:B------:R-:W-:Y:S05]  /*7d30*/  BRA `(.L_x_124) ;  /* 0xffffffa800b87947 */ /* 0x000fea000383ffff */
.L_x_46:
[----:B------:R-:W-:-:S07]  /*7d40*/  MOV R0, UR5 ;  /* 0x0000000500007c02 */ /* 0x000fce0008000f00 */
.L_x_125:
[----:B-1----:R1:W2:Y:S02]  /*7d50*/  SYNCS.PHASECHK.TRANS64.TRYWAIT P0, [R0+URZ], R3 ;  /* 0x00000003000075a7 */ /* 0x0022a400080011ff */
[----:B--2---:R-:W-:Y:S05]  /*7d60*/  @!P0 NANOSLEEP.SYNCS 0x989680 ;  /* 0x009896800000895d */ /* 0x004fea0003900000 */
[----:B------:R-:W2:Y:S02]  /*7d70*/  @!P0 SYNCS.PHASECHK.TRANS64 P0, [R0+URZ], R3 ;  /* 0x00000003000085a7 */ /* 0x000ea400080010ff */
[----:B--2---:R-:W-:Y:S05]  /*7d80*/  @!P0 BRA `(.L_x_125) ;  /* 0xfffffffc00f08947 */ /* 0x004fea000383ffff */
[----:B------:R-:W-:Y:S05]  /*7d90*/  BRA `(.L_x_126) ;  /* 0xffffffa800c47947 */ /* 0x000fea000383ffff */
.L_x_47:
[----:B------:R-:W-:-:S07]  /*7da0*/  MOV R0, UR5 ;  /* 0x0000000500007c02 */ /* 0x000fce0008000f00 */
.L_x_127:
[----:B-1----:R1:W2:Y:S02]  /*7db0*/  SYNCS.PHASECHK.TRANS64.TRYWAIT P0, [R0+URZ], R3 ;  /* 0x00000003000075a7 */ /* 0x0022a400080011ff */
[----:B--2---:R-:W-:Y:S05]  /*7dc0*/  @!P0 NANOSLEEP.SYNCS 0x989680 ;  /* 0x009896800000895d */ /* 0x004fea0003900000 */
[----:B------:R-:W2:Y:S02]  /*7dd0*/  @!P0 SYNCS.PHASECHK.TRANS64 P0, [R0+URZ], R3 ;  /* 0x00000003000085a7 */ /* 0x000ea400080010ff */
[----:B--2---:R-:W-:Y:S05]  /*7de0*/  @!P0 BRA `(.L_x_127) ;  /* 0xfffffffc00f08947 */ /* 0x004fea000383ffff */
[----:B------:R-:W-:Y:S05]  /*7df0*/  BRA `(.L_x_128) ;  /* 0xffffffa800d07947 */ /* 0x000fea000383ffff */
.L_x_48:
[----:B------:R-:W-:-:S07]  /*7e00*/  MOV R0, UR5 ;  /* 0x0000000500007c02 */ /* 0x000fce0008000f00 */
.L_x_129:
[----:B-1----:R1:W2:Y:S02]  /*7e10*/  SYNCS.PHASECHK.TRANS64.TRYWAIT P0, [R0+URZ], R3 ;  /* 0x00000003000075a7 */ /* 0x0022a400080011ff */
[----:B--2---:R-:W-:Y:S05]  /*7e20*/  @!P0 NANOSLEEP.SYNCS 0x989680 ;  /* 0x009896800000895d */ /* 0x004fea0003900000 */
[----:B------:R-:W2:Y:S02]  /*7e30*/  @!P0 SYNCS.PHASECHK.TRANS64 P0, [R0+URZ], R3 ;  /* 0x00000003000085a7 */ /* 0x000ea400080010ff */
[----:B--2---:R-:W-:Y:S05]  /*7e40*/  @!P0 BRA `(.L_x_129) ;  /* 0xfffffffc00f08947 */ /* 0x004fea000383ffff */
[----:B------:R-:W-:Y:S05]  /*7e50*/  BRA `(.L_x_130) ;  /* 0xffffffa800dc7947 */ /* 0x000fea000383ffff */
.L_x_49:
[----:B------:R-:W-:-:S07]  /*7e60*/  MOV R0, UR5 ;  /* 0x0000000500007c02 */ /* 0x000fce0008000f00 */
.L_x_131:
[----:B-1----:R1:W2:Y:S02]  /*7e70*/  SYNCS.PHASECHK.TRANS64.TRYWAIT P0, [R0+URZ], R3 ;  /* 0x00000003000075a7 */ /* 0x0022a400080011ff */
[----:B--2---:R-:W-:Y:S05]  /*7e80*/  @!P0 NANOSLEEP.SYNCS 0x989680 ;  /* 0x009896800000895d */ /* 0x004fea0003900000 */
[----:B------:R-:W2:Y:S02]  /*7e90*/  @!P0 SYNCS.PHASECHK.TRANS64 P0, [R0+URZ], R3 ;  /* 0x00000003000085a7 */ /* 0x000ea400080010ff */
[----:B--2---:R-:W-:Y:S05]  /*7ea0*/  @!P0 BRA `(.L_x_131) ;  /* 0xfffffffc00f08947 */ /* 0x004fea000383ffff */
[----:B------:R-:W-:Y:S05]  /*7eb0*/  BRA `(.L_x_132) ;  /* 0xffffffa800e87947 */ /* 0x000fea000383ffff */
.L_x_50:
[----:B------:R-:W-:-:S07]  /*7ec0*/  MOV R0, UR5 ;  /* 0x0000000500007c02 */ /* 0x000fce0008000f00 */
.L_x_133:
[----:B-1----:R1:W2:Y:S02]  /*7ed0*/  SYNCS.PHASECHK.TRANS64.TRYWAIT P0, [R0+URZ], R3 ;  /* 0x00000003000075a7 */ /* 0x0022a400080011ff */
[----:B--2---:R-:W-:Y:S05]  /*7ee0*/  @!P0 NANOSLEEP.SYNCS 0x989680 ;  /* 0x009896800000895d */ /* 0x004fea0003900000 */
[----:B------:R-:W2:Y:S02]  /*7ef0*/  @!P0 SYNCS.PHASECHK.TRANS64 P0, [R0+URZ], R3 ;  /* 0x00000003000085a7 */ /* 0x000ea400080010ff */
[----:B--2---:R-:W-:Y:S05]  /*7f00*/  @!P0 BRA `(.L_x_133) ;  /* 0xfffffffc00f08947 */ /* 0x004fea000383ffff */
[----:B------:R-:W-:Y:S05]  /*7f10*/  BRA `(.L_x_134) ;  /* 0xffffffa800f47947 */ /* 0x000fea000383ffff */
.L_x_53:
[----:B-1----:R1:W2:Y:S02]  /*7f20*/  SYNCS.PHASECHK.TRANS64.TRYWAIT P0, [R2+URZ+0x110], R5 ;  /* 0x00011005020075a7 */ /* 0x0022a400080011ff */
[----:B--2---:R-:W-:Y:S05]  /*7f30*/  @!P0 NANOSLEEP.SYNCS 0x989680 ;  /* 0x009896800000895d */ /* 0x004fea0003900000 */
[----:B------:R-:W2:Y:S02]  /*7f40*/  @!P0 SYNCS.PHASECHK.TRANS64 P0, [R2+URZ+0x110], R5 ;  /* 0x00011005020085a7 */ /* 0x000ea400080010ff */
[----:B--2---:R-:W-:Y:S05]  /*7f50*/  @!P0 BRA `(.L_x_53) ;  /* 0xfffffffc00f08947 */ /* 0x004fea000383ffff */
[----:B------:R-:W-:Y:S05]  /*7f60*/  BRA `(.L_x_135) ;  /* 0xffffffac00587947 */ /* 0x000fea000383ffff */
.L_x_54:
[----:B------:R-:W-:-:S07]  /*7f70*/  MOV R2, UR4 ;  /* 0x0000000400027c02 */ /* 0x000fce0008000f00 */
.L_x_136:
[----:B-1----:R1:W2:Y:S02]  /*7f80*/  SYNCS.PHASECHK.TRANS64.TRYWAIT P0, [R2+URZ+0xc0], R5 ;  /* 0x0000c005020075a7 */ /* 0x0022a400080011ff */
[----:B--2---:R-:W-:Y:S05]  /*7f90*/  @!P0 NANOSLEEP.SYNCS 0x989680 ;  /* 0x009896800000895d */ /* 0x004fea0003900000 */
[----:B------:R-:W2:Y:S02]  /*7fa0*/  @!P0 SYNCS.PHASECHK.TRANS64 P0, [R2+URZ+0xc0], R5 ;  /* 0x0000c005020085a7 */ /* 0x000ea400080010ff */
[----:B--2---:R-:W-:Y:S05]  /*7fb0*/  @!P0 BRA `(.L_x_136) ;  /* 0xfffffffc00f08947 */ /* 0x004fea000383ffff */
[----:B------:R-:W-:Y:S05]  /*7fc0*/  BRA `(.L_x_137) ;  /* 0xffffffac00687947 */ /* 0x000fea000383ffff */
.L_x_55:
[----:B-1----:R1:W2:Y:S02]  /*7fd0*/  SYNCS.PHASECHK.TRANS64.TRYWAIT P1, [R2+URZ+0xb0], R5 ;  /* 0x0000b005020075a7 */ /* 0x0022a400080211ff */
[----:B--2---:R-:W-:Y:S05]  /*7fe0*/  @!P1 NANOSLEEP.SYNCS 0x989680 ;  /* 0x009896800000995d */ /* 0x004fea0003900000 */
[----:B------:R-:W2:Y:S02]  /*7ff0*/  @!P1 SYNCS.PHASECHK.TRANS64 P1, [R2+URZ+0xb0], R5 ;  /* 0x0000b005020095a7 */ /* 0x000ea400080210ff */
[----:B--2---:R-:W-:Y:S05]  /*8000*/  @!P1 BRA `(.L_x_55) ;  /* 0xfffffffc00f09947 */ /* 0x004fea000383ffff */
[----:B------:R-:W-:Y:S05]  /*8010*/  BRA `(.L_x_138) ;  /* 0xffffffac00987947 */ /* 0x000fea000383ffff */
.L_x_58:
[----:B------:R-:W-:-:S07]  /*8020*/  MOV R0, UR4 ;  /* 0x0000000400007c02 */ /* 0x000fce0008000f00 */
.L_x_139:
[----:B-1----:R1:W2:Y:S02]  /*8030*/  SYNCS.PHASECHK.TRANS64.TRYWAIT P0, [R0+URZ+0xc0], R3 ;  /* 0x0000c003000075a7 */ /* 0x0022a400080011ff */
[----:B--2---:R-:W-:Y:S05]  /*8040*/  @!P0 NANOSLEEP.SYNCS 0x989680 ;  /* 0x009896800000895d */ /* 0x004fea0003900000 */
[----:B------:R-:W2:Y:S02]  /*8050*/  @!P0 SYNCS.PHASECHK.TRANS64 P0, [R0+URZ+0xc0], R3 ;  /* 0x0000c003000085a7 */ /* 0x000ea400080010ff */
[----:B--2---:R-:W-:Y:S05]  /*8060*/  @!P0 BRA `(.L_x_139) ;  /* 0xfffffffc00f08947 */ /* 0x004fea000383ffff */
[----:B------:R-:W-:Y:S05]  /*8070*/  BRA `(.L_x_57) ;  /* 0xffffffac00ec7947 */ /* 0x000fea000383ffff */
.L_x_65:
[----:B-1----:R1:W2:Y:S02]  /*8080*/  SYNCS.PHASECHK.TRANS64.TRYWAIT P1, [R0+URZ+0xb0], R5 ;  /* 0x0000b005000075a7 */ /* 0x0022a400080211ff */
[----:B--2---:R-:W-:Y:S05]  /*8090*/  @!P1 NANOSLEEP.SYNCS 0x989680 ;  /* 0x009896800000995d */ /* 0x004fea0003900000 */
[----:B------:R-:W2:Y:S02]  /*80a0*/  @!P1 SYNCS.PHASECHK.TRANS64 P1, [R0+URZ+0xb0], R5 ;  /* 0x0000b005000095a7 */ /* 0x000ea400080210ff */
[----:B--2---:R-:W-:Y:S05]  /*80b0*/  @!P1 BRA `(.L_x_65) ;  /* 0xfffffffc00f09947 */ /* 0x004fea000383ffff */
[----:B------:R-:W-:Y:S05]  /*80c0*/  BRA `(.L_x_140) ;  /* 0xffffffb400647947 */ /* 0x000fea000383ffff */
.L_x_66:
[----:B------:R-:W-:-:S07]  /*80d0*/  MOV R3, UR31 ;  /* 0x0000001f00037c02 */ /* 0x000fce0008000f00 */
.L_x_141:
[----:B-1----:R1:W2:Y:S02]  /*80e0*/  SYNCS.PHASECHK.TRANS64.TRYWAIT P0, [R3+URZ+0xf0], R0 ;  /* 0x0000f000030075a7 */ /* 0x0022a400080011ff */
[----:B--2---:R-:W-:Y:S05]  /*80f0*/  @!P0 NANOSLEEP.SYNCS 0x989680 ;  /* 0x009896800000895d */ /* 0x004fea0003900000 */
[----:B------:R-:W2:Y:S02]  /*8100*/  @!P0 SYNCS.PHASECHK.TRANS64 P0, [R3+URZ+0xf0], R0 ;  /* 0x0000f000030085a7 */ /* 0x000ea400080010ff */
[----:B--2---:R-:W-:Y:S05]  /*8110*/  @!P0 BRA `(.L_x_141) ;  /* 0xfffffffc00f08947 */ /* 0x004fea000383ffff */
[----:B------:R-:W-:Y:S05]  /*8120*/  BRA `(.L_x_142) ;  /* 0xffffffb400b47947 */ /* 0x000fea000383ffff */
.L_x_69:
[----:B------:R-:W-:Y:S07]  /*8130*/  MOV R0, UR5 ;  /* 0x0000000500007c02 */ /* 0x000fee0008000f00 */
.L_x_143:
[----:B-1----:R1:W2:Y:S02]  /*8140*/  SYNCS.PHASECHK.TRANS64.TRYWAIT P0, [R0+URZ], R3 ;  /* 0x00000003000075a7 */ /* 0x0022a400080011ff */
[----:B--2---:R-:W-:Y:S05]  /*8150*/  @!P0 NANOSLEEP.SYNCS 0x989680 ;  /* 0x009896800000895d */ /* 0x004fea0003900000 */
[----:B------:R-:W2:Y:S02]  /*8160*/  @!P0 SYNCS.PHASECHK.TRANS64 P0, [R0+URZ], R3 ;  /* 0x00000003000085a7 */ /* 0x000ea400080010ff */
[----:B--2---:R-:W-:Y:S05]  /*8170*/  @!P0 BRA `(.L_x_143) ;  /* 0xfffffffc00f08947 */ /* 0x004fea000383ffff */
[----:B------:R-:W-:Y:S05]  /*8180*/  BRA `(.L_x_68) ;  /* 0xffffffb400d07947 */ /* 0x000fea000383ffff */
.L_x_72:
[----:B------:R-:W-:-:S07]  /*8190*/  MOV R0, UR4 ;  /* 0x0000000400007c02 */ /* 0x000fce0008000f00 */
.L_x_144:
[----:B--2---:R2:W4:Y:S02]  /*81a0*/  SYNCS.PHASECHK.TRANS64.TRYWAIT P0, [R0+URZ], R3 ;  /* 0x00000003000075a7 */ /* 0x00452400080011ff */
[----:B----4-:R-:W-:Y:S05]  /*81b0*/  @!P0 NANOSLEEP.SYNCS 0x989680 ;  /* 0x009896800000895d */ /* 0x010fea0003900000 */
[----:B------:R-:W4:Y:S02]  /*81c0*/  @!P0 SYNCS.PHASECHK.TRANS64 P0, [R0+URZ], R3 ;  /* 0x00000003000085a7 */ /* 0x000f2400080010ff */
[----:B----4-:R-:W-:Y:S05]  /*81d0*/  @!P0 BRA `(.L_x_144) ;  /* 0xfffffffc00f08947 */ /* 0x010fea000383ffff */
[----:B------:R-:W-:Y:S05]  /*81e0*/  BRA `(.L_x_145) ;  /* 0xffffffb800ac7947 */ /* 0x000fea000383ffff */
.L_x_73:
[----:B------:R-:W-:-:S07]  /*81f0*/  MOV R0, UR5 ;  /* 0x0000000500007c02 */ /* 0x000fce0008000f00 */
.L_x_146:
[----:B-1----:R1:W2:Y:S02]  /*8200*/  SYNCS.PHASECHK.TRANS64.TRYWAIT P0, [R0+URZ], R3 ;  /* 0x00000003000075a7 */ /* 0x0022a400080011ff */
[----:B--2---:R-:W-:Y:S05]  /*8210*/  @!P0 NANOSLEEP.SYNCS 0x989680 ;  /* 0x009896800000895d */ /* 0x004fea0003900000 */
[----:B------:R-:W2:Y:S02]  /*8220*/  @!P0 SYNCS.PHASECHK.TRANS64 P0, [R0+URZ], R3 ;  /* 0x00000003000085a7 */ /* 0x000ea400080010ff */
[----:B--2---:R-:W-:Y:S05]  /*8230*/  @!P0 BRA `(.L_x_146) ;  /* 0xfffffffc00f08947 */ /* 0x004fea000383ffff */
[----:B------:R-:W-:Y:S05]  /*8240*/  BRA `(.L_x_147) ;  /* 0xffffffb800b87947 */ /* 0x000fea000383ffff */
.L_x_74:
[----:B------:R-:W-:-:S07]  /*8250*/  MOV R0, UR5 ;  /* 0x0000000500007c02 */ /* 0x000fce0008000f00 */
.L_x_148:
[----:B-1----:R1:W2:Y:S02]  /*8260*/  SYNCS.PHASECHK.TRANS64.TRYWAIT P0, [R0+URZ], R3 ;  /* 0x00000003000075a7 */ /* 0x0022a400080011ff */
[----:B--2---:R-:W-:Y:S05]  /*8270*/  @!P0 NANOSLEEP.SYNCS 0x989680 ;  /* 0x009896800000895d */ /* 0x004fea0003900000 */
[----:B------:R-:W2:Y:S02]  /*8280*/  @!P0 SYNCS.PHASECHK.TRANS64 P0, [R0+URZ], R3 ;  /* 0x00000003000085a7 */ /* 0x000ea400080010ff */
[----:B--2---:R-:W-:Y:S05]  /*8290*/  @!P0 BRA `(.L_x_148) ;  /* 0xfffffffc00f08947 */ /* 0x004fea000383ffff */
[----:B------:R-:W-:Y:S05]  /*82a0*/  BRA `(.L_x_149) ;  /* 0xffffffb800c47947 */ /* 0x000fea000383ffff */
.L_x_75:
[----:B------:R-:W-:-:S07]  /*82b0*/  MOV R0, UR4 ;  /* 0x0000000400007c02 */ /* 0x000fce0008000f00 */
.L_x_150:
[----:B-1----:R1:W2:Y:S02]  /*82c0*/  SYNCS.PHASECHK.TRANS64.TRYWAIT P0, [R0+URZ], R3 ;  /* 0x00000003000075a7 */ /* 0x0022a400080011ff */
[----:B--2---:R-:W-:Y:S05]  /*82d0*/  @!P0 NANOSLEEP.SYNCS 0x989680 ;  /* 0x009896800000895d */ /* 0x004fea0003900000 */
[----:B------:R-:W2:Y:S02]  /*82e0*/  @!P0 SYNCS.PHASECHK.TRANS64 P0, [R0+URZ], R3 ;  /* 0x00000003000085a7 */ /* 0x000ea400080010ff */
[----:B--2---:R-:W-:Y:S05]  /*82f0*/  @!P0 BRA `(.L_x_150) ;  /* 0xfffffffc00f08947 */ /* 0x004fea000383ffff */
[----:B------:R-:W-:Y:S05]  /*8300*/  BRA `(.L_x_151) ;  /* 0xffffffb800d07947 */ /* 0x000fea000383ffff */
.L_x_80:
[----:B--2---:R2:W4:Y:S02]  /*8310*/  SYNCS.PHASECHK.TRANS64.TRYWAIT P0, [R12+URZ+0xb0], R9 ;  /* 0x0000b0090c0075a7 */ /* 0x00452400080011ff */
[----:B----4-:R-:W-:Y:S05]  /*8320*/  @!P0 NANOSLEEP.SYNCS 0x989680 ;  /* 0x009896800000895d */ /* 0x010fea0003900000 */
[----:B------:R-:W4:Y:S02]  /*8330*/  @!P0 SYNCS.PHASECHK.TRANS64 P0, [R12+URZ+0xb0], R9 ;  /* 0x0000b0090c0085a7 */ /* 0x000f2400080010ff */
[----:B----4-:R-:W-:Y:S05]  /*8340*/  @!P0 BRA `(.L_x_80) ;  /* 0xfffffffc00f08947 */ /* 0x010fea000383ffff */
[----:B------:R-:W-:Y:S05]  /*8350*/  BRA `(.L_x_152) ;  /* 0xffffffbc00f07947 */ /* 0x000fea000383ffff */
.L_x_83:
[----:B------:R-:W-:Y:S07]  /*8360*/  MOV R0, UR21 ;  /* 0x0000001500007c02 */ /* 0x000fee0008000f00 */
.L_x_153:
[----:B--2---:R2:W3:Y:S02]  /*8370*/  SYNCS.PHASECHK.TRANS64.TRYWAIT P2, [R0+URZ+0xa8], R11 ;  /* 0x0000a80b000075a7 */ /* 0x0044e400080411ff */
[----:B---3--:R-:W-:Y:S05]  /*8380*/  @!P2 NANOSLEEP.SYNCS 0x989680 ;  /* 0x009896800000a95d */ /* 0x008fea0003900000 */
[----:B------:R-:W3:Y:S02]  /*8390*/  @!P2 SYNCS.PHASECHK.TRANS64 P2, [R0+URZ+0xa8], R11 ;  /* 0x0000a80b0000a5a7 */ /* 0x000ee400080410ff */
[----:B---3--:R-:W-:Y:S05]  /*83a0*/  @!P2 BRA `(.L_x_153) ;  /* 0xfffffffc00f0a947 */ /* 0x008fea000383ffff */
[----:B------:R-:W-:Y:S05]  /*83b0*/  BRA `(.L_x_82) ;  /* 0xffffffc400587947 */ /* 0x000fea000383ffff */
.L_x_86:
[----:B--2---:R-:W-:Y:S07]  /*83c0*/  MOV R0, UR21 ;  /* 0x0000001500007c02 */ /* 0x004fee0008000f00 */
.L_x_154:
[----:B--2---:R2:W3:Y:S02]  /*83d0*/  SYNCS.PHASECHK.TRANS64.TRYWAIT P0, [R0+URZ+0x90], R9 ;  /* 0x00009009000075a7 */ /* 0x0044e400080011ff */
[----:B---3--:R-:W-:Y:S05]  /*83e0*/  @!P0 NANOSLEEP.SYNCS 0x989680 ;  /* 0x009896800000895d */ /* 0x008fea0003900000 */
[----:B------:R-:W3:Y:S02]  /*83f0*/  @!P0 SYNCS.PHASECHK.TRANS64 P0, [R0+URZ+0x90], R9 ;  /* 0x00009009000085a7 */ /* 0x000ee400080010ff */
[----:B---3--:R-:W-:Y:S05]  /*8400*/  @!P0 BRA `(.L_x_154) ;  /* 0xfffffffc00f08947 */ /* 0x008fea000383ffff */
[----:B------:R-:W-:Y:S05]  /*8410*/  BRA `(.L_x_155) ;  /* 0xffffffc400b47947 */ /* 0x000fea000383ffff */
.L_x_87:
[----:B------:R-:W-:Y:S07]  /*8420*/  MOV R0, UR21 ;  /* 0x0000001500007c02 */ /* 0x000fee0008000f00 */
.L_x_156:
[----:B--2---:R2:W3:Y:S02]  /*8430*/  SYNCS.PHASECHK.TRANS64.TRYWAIT P0, [R0+URZ+0x98], R9 ;  /* 0x00009809000075a7 */ /* 0x0044e400080011ff */
[----:B---3--:R-:W-:Y:S05]  /*8440*/  @!P0 NANOSLEEP.SYNCS 0x989680 ;  /* 0x009896800000895d */ /* 0x008fea0003900000 */
[----:B------:R-:W3:Y:S02]  /*8450*/  @!P0 SYNCS.PHASECHK.TRANS64 P0, [R0+URZ+0x98], R9 ;  /* 0x00009809000085a7 */ /* 0x000ee400080010ff */
[----:B---3--:R-:W-:Y:S05]  /*8460*/  @!P0 BRA `(.L_x_156) ;  /* 0xfffffffc00f08947 */ /* 0x008fea000383ffff */
[----:B------:R-:W-:Y:S05]  /*8470*/  BRA `(.L_x_157) ;  /* 0xffffffc400ec7947 */ /* 0x000fea000383ffff */
.L_x_89:
[----:B------:R-:W-:-:S07]  /*8480*/  MOV R0, UR21 ;  /* 0x0000001500007c02 */ /* 0x000fce0008000f00 */
.L_x_158:
[----:B---3--:R3:W4:Y:S02]  /*8490*/  SYNCS.PHASECHK.TRANS64.TRYWAIT P0, [R0+URZ+0x90], R3 ;  /* 0x00009003000075a7 */ /* 0x00872400080011ff */
[----:B----4-:R-:W-:Y:S05]  /*84a0*/  @!P0 NANOSLEEP.SYNCS 0x989680 ;  /* 0x009896800000895d */ /* 0x010fea0003900000 */
[----:B------:R-:W4:Y:S02]  /*84b0*/  @!P0 SYNCS.PHASECHK.TRANS64 P0, [R0+URZ+0x90], R3 ;  /* 0x00009003000085a7 */ /* 0x000f2400080010ff */
[----:B----4-:R-:W-:Y:S05]  /*84c0*/  @!P0 BRA `(.L_x_158) ;  /* 0xfffffffc00f08947 */ /* 0x010fea000383ffff */
[----:B------:R-:W-:Y:S05]  /*84d0*/  BRA `(.L_x_159) ;  /* 0xffffffc8005c7947 */ /* 0x000fea000383ffff */
.L_x_91:
[----:B-1----:R1:W2:Y:S02]  /*84e0*/  SYNCS.PHASECHK.TRANS64.TRYWAIT P0, [R3+URZ+0xb0], R0 ;  /* 0x0000b000030075a7 */ /* 0x0022a400080011ff */
[----:B--2---:R-:W-:Y:S05]  /*84f0*/  @!P0 NANOSLEEP.SYNCS 0x989680 ;  /* 0x009896800000895d */ /* 0x004fea0003900000 */
[----:B------:R-:W2:Y:S02]  /*8500*/  @!P0 SYNCS.PHASECHK.TRANS64 P0, [R3+URZ+0xb0], R0 ;  /* 0x0000b000030085a7 */ /* 0x000ea400080010ff */
[----:B--2---:R-:W-:Y:S05]  /*8510*/  @!P0 BRA `(.L_x_91) ;  /* 0xfffffffc00f08947 */ /* 0x004fea000383ffff */
[----:B------:R-:W-:Y:S05]  /*8520*/  BRA `(.L_x_160) ;  /* 0xffffffcc00247947 */ /* 0x000fea000383ffff */
.L_x_102:
[----:B--2---:R2:W1:Y:S02]  /*8530*/  SYNCS.PHASECHK.TRANS64.TRYWAIT P1, [R2+URZ+0x80], R5 ;  /* 0x00008005020075a7 */ /* 0x00446400080211ff */
[----:B-1----:R-:W-:Y:S05]  /*8540*/  @!P1 NANOSLEEP.SYNCS 0x989680 ;  /* 0x009896800000995d */ /* 0x002fea0003900000 */
[----:B------:R-:W1:Y:S02]  /*8550*/  @!P1 SYNCS.PHASECHK.TRANS64 P1, [R2+URZ+0x80], R5 ;  /* 0x00008005020095a7 */ /* 0x000e6400080210ff */
[----:B-1----:R-:W-:Y:S05]  /*8560*/  @!P1 BRA `(.L_x_102) ;  /* 0xfffffffc00f09947 */ /* 0x002fea000383ffff */
[----:B------:R-:W-:Y:S05]  /*8570*/  BRA `(.L_x_101) ;  /* 0xffffffd800987947 */ /* 0x000fea000383ffff */
.L_x_104:
[----:B--2---:R2:W4:Y:S02]  /*8580*/  SYNCS.PHASECHK.TRANS64.TRYWAIT P0, [R100+URZ+0xd0], R3 ;  /* 0x0000d003640075a7 */ /* 0x00452400080011ff */
[----:B----4-:R-:W-:Y:S05]  /*8590*/  @!P0 NANOSLEEP.SYNCS 0x989680 ;  /* 0x009896800000895d */ /* 0x010fea0003900000 */
[----:B------:R-:W4:Y:S02]  /*85a0*/  @!P0 SYNCS.PHASECHK.TRANS64 P0, [R100+URZ+0xd0], R3 ;  /* 0x0000d003640085a7 */ /* 0x000f2400080010ff */
[----:B----4-:R-:W-:Y:S05]  /*85b0*/  @!P0 BRA `(.L_x_104) ;  /* 0xfffffffc00f08947 */ /* 0x010fea000383ffff */
[----:B------:R-:W-:Y:S05]  /*85c0*/  BRA `(.L_x_103) ;  /* 0xffffffd800e87947 */ /* 0x000fea000383ffff */
.L_x_112:
[----:B---3--:R3:W4:Y:S02]  /*85d0*/  SYNCS.PHASECHK.TRANS64.TRYWAIT P0, [R109+URZ+0x80], R4 ;  /* 0x000080046d0075a7 */ /* 0x00872400080011ff */
[----:B----4-:R-:W-:Y:S05]  /*85e0*/  @!P0 NANOSLEEP.SYNCS 0x989680 ;  /* 0x009896800000895d */ /* 0x010fea0003900000 */
[----:B------:R-:W4:Y:S02]  /*85f0*/  @!P0 SYNCS.PHASECHK.TRANS64 P0, [R109+URZ+0x80], R4 ;  /* 0x000080046d0085a7 */ /* 0x000f2400080010ff */
[----:B----4-:R-:W-:Y:S05]  /*8600*/  @!P0 BRA `(.L_x_112) ;  /* 0xfffffffc00f08947 */ /* 0x010fea000383ffff */
[----:B------:R-:W-:Y:S05]  /*8610*/  BRA `(.L_x_111) ;  /* 0xffffffe400dc7947 */ /* 0x000fea000383ffff */
        .weak           $__internal_0_$__cuda_sm10x_tcgen05_guardrail_trap_col_being_dealloced_not_returned_by_alloc
        .type           $__internal_0_$__cuda_sm10x_tcgen05_guardrail_trap_col_being_dealloced_not_returned_by_alloc,@function
        .size           $__internal_0_$__cuda_sm10x_tcgen05_guardrail_trap_col_being_dealloced_not_returned_by_alloc,($__internal_1_$__cuda_sm10x_tcgen05_guardrail_trap_phase_invalid_during_alloc - $__internal_0_$__cuda_sm10x_tcgen05_guardrail_trap_col_being_dealloced_not_returned_by_alloc)
$__internal_0_$__cuda_sm10x_tcgen05_guardrail_trap_col_being_dealloced_not_returned_by_alloc:
[----:B------:R-:W-:Y:S05]  /*8620*/  BPT.TRAP 0x1 ;  /* 0x000000040000795c */ /* 0x000fea0000300000 */
[----:B------:R-:W-:-:S04]  /*8630*/  HFMA2 R3, -RZ, RZ, 0, 0 ;  /* 0x00000000ff037431 */ /* 0x000fc800000001ff */
[----:B------:R-:W-:Y:S05]  /*8640*/  RET.REL.NODEC R2 `(_ZN7cutlass13device_kernelINS_4gemm6kernel13GemmUniversalIN4cute5tupleIJiiiiEEENS1_10collective13CollectiveMmaINS1_35MainloopSm100TmaUmmaWarpSpecializedILi8ELi2ELi4ENS5_IJNS4_1CILi1EEENSA_ILi2EEESB_EEEEENS5_IJNSA_ILi64EEENSA_ILi128EEESG_EEENS_12float_e4m3_tENS5_IJlSB_lEEESI_SJ_NS4_8TiledMMAINS4_8MMA_AtomIJNS4_10MMA_TraitsINS4_19SM100_MMA_F8F6F4_SSEJSI_SI_fSF_SG_NS4_17integral_constantINS4_4UMMA5MajorELSQ_0EEESR_NSO_INSP_7ScaleInELSS_0EEEST_EEEEEENS4_6LayoutINS5_IJSB_SB_SB_EEENS5_IJNSA_ILi0EEESY_SY_EEEEENS5_IJNS4_10UnderscoreES11_S11_EEEEENS4_23SM90_TMA_LOAD_MULTICASTENS4_14ComposedLayoutINS4_7SwizzleILi3ELi4ELi3EEENS4_18smem_ptr_flag_bitsILi8EEENSW_INS5_IJNSA_ILi8EEESG_EEENS5_IJSG_SB_EEEEEEEvNS4_8identityENS4_13SM90_TMA_LOADES1E_vS1F_EENS_8epilogue10collective18CollectiveEpilogueINS1I_23Sm100TmaWarpSpecializedILi2ELi2ELi32ELb0ELb0EEEJSH_NS5_IJNSW_ISF_SB_EES1N_EEESI_SJ_SI_SJ_NS1I_6fusion15FusionCallbacksIS1M_NS1P_17LinearCombinationISI_fSI_fLNS_15FloatRoundStyleE2EEESH_S1O_JEEENS4_5SM1004TMEM4LOAD26SM100_TMEM_LOAD_16dp32b32xES1G_NS15_INS16_ILi2ELi4ELi3EEES19_NSW_INS5_IJS1A_SF_EEENS5_IJSF_SB_EEEEEEENS4_39AutoVectorizingCopyWithAssumedAlignmentILi128EEENS4_14SM90_TMA_STOREES23_S25_S25_EEEvvEEEEvNT_6ParamsE) ;  /* 0xffffff78026c7950 */ /* 0x000fea0003c3ffff */
        .weak           $__internal_1_$__cuda_sm10x_tcgen05_guardrail_trap_phase_invalid_during_alloc
        .type           $__internal_1_$__cuda_sm10x_tcgen05_guardrail_trap_phase_invalid_during_alloc,@function
        .size           $__internal_1_$__cuda_sm10x_tcgen05_guardrail_trap_phase_invalid_during_alloc,($__internal_2_$__cuda_sm10x_tcgen05_guardrail_trap_unallocated_columns_being_dealloced - $__internal_1_$__cuda_sm10x_tcgen05_guardrail_trap_phase_invalid_during_alloc)
$__internal_1_$__cuda_sm10x_tcgen05_guardrail_trap_phase_invalid_during_alloc:
[----:B------:R-:W-:Y:S05]  /*8650*/  BPT.TRAP 0x1 ;  /* 0x000000040000795c */ /* 0x000fea0000300000 */
[----:B------:R-:W-:-:S04]  /*8660*/  MOV R5, 0x0 ;  /* 0x0000000000057802 */ /* 0x000fc80000000f00 */
[----:B------:R-:W-:Y:S05]  /*8670*/  RET.REL.NODEC R4 `(_ZN7cutlass13device_kernelINS_4gemm6kernel13GemmUniversalIN4cute5tupleIJiiiiEEENS1_10collective13CollectiveMmaINS1_35MainloopSm100TmaUmmaWarpSpecializedILi8ELi2ELi4ENS5_IJNS4_1CILi1EEENSA_ILi2EEESB_EEEEENS5_IJNSA_ILi64EEENSA_ILi128EEESG_EEENS_12float_e4m3_tENS5_IJlSB_lEEESI_SJ_NS4_8TiledMMAINS4_8MMA_AtomIJNS4_10MMA_TraitsINS4_19SM100_MMA_F8F6F4_SSEJSI_SI_fSF_SG_NS4_17integral_constantINS4_4UMMA5MajorELSQ_0EEESR_NSO_INSP_7ScaleInELSS_0EEEST_EEEEEENS4_6LayoutINS5_IJSB_SB_SB_EEENS5_IJNSA_ILi0EEESY_SY_EEEEENS5_IJNS4_10UnderscoreES11_S11_EEEEENS4_23SM90_TMA_LOAD_MULTICASTENS4_14ComposedLayoutINS4_7SwizzleILi3ELi4ELi3EEENS4_18smem_ptr_flag_bitsILi8EEENSW_INS5_IJNSA_ILi8EEESG_EEENS5_IJSG_SB_EEEEEEEvNS4_8identityENS4_13SM90_TMA_LOADES1E_vS1F_EENS_8epilogue10collective18CollectiveEpilogueINS1I_23Sm100TmaWarpSpecializedILi2ELi2ELi32ELb0ELb0EEEJSH_NS5_IJNSW_ISF_SB_EES1N_EEESI_SJ_SI_SJ_NS1I_6fusion15FusionCallbacksIS1M_NS1P_17LinearCombinationISI_fSI_fLNS_15FloatRoundStyleE2EEESH_S1O_JEEENS4_5SM1004TMEM4LOAD26SM100_TMEM_LOAD_16dp32b32xES1G_NS15_INS16_ILi2ELi4ELi3EEES19_NSW_INS5_IJS1A_SF_EEENS5_IJSF_SB_EEEEEEENS4_39AutoVectorizingCopyWithAssumedAlignmentILi128EEENS4_14SM90_TMA_STOREES23_S25_S25_EEEvvEEEEvNT_6ParamsE) ;  /* 0xffffff7804607950 */ /* 0x000fea0003c3ffff */
        .weak           $__internal_2_$__cuda_sm10x_tcgen05_guardrail_trap_unallocated_columns_being_dealloced
        .type           $__internal_2_$__cuda_sm10x_tcgen05_guardrail_trap_unallocated_columns_being_dealloced,@function
        .size           $__internal_2_$__cuda_sm10x_tcgen05_guardrail_trap_unallocated_columns_being_dealloced,(.L_x_162 - $__internal_2_$__cuda_sm10x_tcgen05_guardrail_trap_unallocated_columns_being_dealloced)
$__internal_2_$__cuda_sm10x_tcgen05_guardrail_trap_unallocated_columns_being_dealloced:
[----:B------:R-:W-:Y:S05]  /*8680*/  BPT.TRAP 0x1 ;  /* 0x000000040000795c */ /* 0x000fea0000300000 */
[----:B------:R-:W-:-:S04]  /*8690*/  HFMA2 R3, -RZ, RZ, 0, 0 ;  /* 0x00000000ff037431 */ /* 0x000fc800000001ff */
[----:B------:R-:W-:Y:S05]  /*86a0*/  RET.REL.NODEC R2 `(_ZN7cutlass13device_kernelINS_4gemm6kernel13GemmUniversalIN4cute5tupleIJiiiiEEENS1_10collective13CollectiveMmaINS1_35MainloopSm100TmaUmmaWarpSpecializedILi8ELi2ELi4ENS5_IJNS4_1CILi1EEENSA_ILi2EEESB_EEEEENS5_IJNSA_ILi64EEENSA_ILi128EEESG_EEENS_12float_e4m3_tENS5_IJlSB_lEEESI_SJ_NS4_8TiledMMAINS4_8MMA_AtomIJNS4_10MMA_TraitsINS4_19SM100_MMA_F8F6F4_SSEJSI_SI_fSF_SG_NS4_17integral_constantINS4_4UMMA5MajorELSQ_0EEESR_NSO_INSP_7ScaleInELSS_0EEEST_EEEEEENS4_6LayoutINS5_IJSB_SB_SB_EEENS5_IJNSA_ILi0EEESY_SY_EEEEENS5_IJNS4_10UnderscoreES11_S11_EEEEENS4_23SM90_TMA_LOAD_MULTICASTENS4_14ComposedLayoutINS4_7SwizzleILi3ELi4ELi3EEENS4_18smem_ptr_flag_bitsILi8EEENSW_INS5_IJNSA_ILi8EEESG_EEENS5_IJSG_SB_EEEEEEEvNS4_8identityENS4_13SM90_TMA_LOADES1E_vS1F_EENS_8epilogue10collective18CollectiveEpilogueINS1I_23Sm100TmaWarpSpecializedILi2ELi2ELi32ELb0ELb0EEEJSH_NS5_IJNSW_ISF_SB_EES1N_EEESI_SJ_SI_SJ_NS1I_6fusion15FusionCallbacksIS1M_NS1P_17LinearCombinationISI_fSI_fLNS_15FloatRoundStyleE2EEESH_S1O_JEEENS4_5SM1004TMEM4LOAD26SM100_TMEM_LOAD_16dp32b32xES1G_NS15_INS16_ILi2ELi4ELi3EEES19_NSW_INS5_IJS1A_SF_EEENS5_IJSF_SB_EEEEEEENS4_39AutoVectorizingCopyWithAssumedAlignmentILi128EEENS4_14SM90_TMA_STOREES23_S25_S25_EEEvvEEEEvNT_6ParamsE) ;  /* 0xffffff7802547950 */ /* 0x000fea0003c3ffff */
.L_x_161:
[----:B------:R-:W-:-:S00]  /*86b0*/  BRA `(.L_x_161) ;  /* 0xfffffffc00fc7947 */ /* 0x000fc0000383ffff */
[----:B------:R-:W-:-:S00]  /*86c0*/  NOP ;  /* 0x0000000000007918 */ /* 0x000fc00000000000 */
        /* <DEDUP_REMOVED lines=11> */
.L_x_162:


//--------------------- .nv.global.init           --------------------------
	.section	.nv.global.init,"aw",@progbits
.nv.global.init:
	.type		$str$27,@object
	.size		$str$27,($str$28 - $str$27)
$str$27:
        /*0000*/ 	.byte	0x28, 0x61, 0x64, 0x64, 0x72, 0x65, 0x73, 0x73, 0x20, 0x26, 0x20, 0x6d, 0x61, 0x73, 0x6b, 0x29
        /*0010*/ 	.byte	0x20, 0x3d, 0x3d, 0x20, 0x30, 0x00
	.type		$str$28,@object
	.size		$str$28,($str$26 - $str$28)
$str$28:
        /*0016*/ 	.byte	0x2f, 0x74, 0x6d, 0x70, 0x2f, 0x63, 0x75, 0x74, 0x6c, 0x61, 0x73, 0x73, 0x5f, 0x73, 0x77, 0x65
        /*0026*/ 	.byte	0x65, 0x70, 0x5f, 0x73, 0x72, 0x63, 0x2f, 0x69, 0x6e, 0x63, 0x6c, 0x75, 0x64, 0x65, 0x2f, 0x63
        /*0036*/ 	.byte	0x75, 0x74, 0x65, 0x2f, 0x70, 0x6f, 0x69, 0x6e, 0x74, 0x65, 0x72, 0x5f, 0x66, 0x6c, 0x61, 0x67
        /*0046*/ 	.byte	0x67, 0x65, 0x64, 0x2e, 0x68, 0x70, 0x70, 0x00
	.type		$str$26,@object
	.size		$str$26,($str$25 - $str$26)
$str$26:
        /*004e*/ 	.byte	0x2f, 0x74, 0x6d, 0x70, 0x2f, 0x63, 0x75, 0x74, 0x6c, 0x61, 0x73, 0x73, 0x5f, 0x73, 0x77, 0x65
        /*005e*/ 	.byte	0x65, 0x70, 0x5f, 0x73, 0x72, 0x63, 0x2f, 0x69, 0x6e, 0x63, 0x6c, 0x75, 0x64, 0x65, 0x2f, 0x63
        /*006e*/ 	.byte	0x75, 0x74, 0x65, 0x2f, 0x61, 0x74, 0x6f, 0x6d, 0x2f, 0x63, 0x6f, 0x70, 0x79, 0x5f, 0x74, 0x72
        /*007e*/ 	.byte	0x61, 0x69, 0x74, 0x73, 0x5f, 0x73, 0x6d, 0x31, 0x30, 0x30, 0x2e, 0x68, 0x70, 0x70, 0x00
	.type		$str$25,@object
	.size		$str$25,(__unnamed_1 - $str$25)
$str$25:
        /*008d*/ 	.byte	0x28, 0x28, 0x75, 0x69, 0x6e, 0x74, 0x33, 0x32, 0x5f, 0x74, 0x28, 0x74, 0x68, 0x72, 0x65, 0x61
        /*009d*/ 	.byte	0x64, 0x49, 0x64, 0x78, 0x2e, 0x78, 0x29, 0x20, 0x2f, 0x20, 0x33, 0x32, 0x29, 0x20, 0x25, 0x20
        /*00ad*/ 	.byte	0x34, 0x29, 0x20, 0x3d, 0x3d, 0x20, 0x28, 0x28, 0x28, 0x74, 0x6d, 0x65, 0x6d, 0x5f, 0x61, 0x64
        /*00bd*/ 	.byte	0x64, 0x72, 0x20, 0x3e, 0x3e, 0x20, 0x31, 0x36, 0x29, 0x20, 0x2f, 0x20, 0x33, 0x32, 0x29, 0x20
        /*00cd*/ 	.byte	0x25, 0x20, 0x34, 0x29, 0x00
	.type		__unnamed_1,@object
	.size		__unnamed_1,(__unnamed_2 - __unnamed_1)
__unnamed_1:
        /*00d2*/ 	.byte	0x61, 0x75, 0x74, 0x6f, 0x20, 0x63, 0x75, 0x74, 0x65, 0x3a, 0x3a, 0x61, 0x73, 0x5f, 0x70, 0x6f
        /* <DEDUP_REMOVED lines=24> */
        /*0262*/ 	.byte	0x3c, 0x34, 0x30, 0x39, 0x36, 0x3e, 0x3e, 0x3e, 0x3e, 0x5d, 0x00
	.type		__unnamed_2,@object
	.size		__unnamed_2,(.L_2 - __unnamed_2)
__unnamed_2:
        /* <DEDUP_REMOVED lines=40> */
        /*04ed*/ 	.byte	0x74, 0x65, 0x3a, 0x3a, 0x43, 0x3c, 0x30, 0x3e, 0x3e, 0x3e, 0x3e, 0x5d, 0x00
.L_2:


//--------------------- .nv.shared._ZN7cutlass13device_kernelINS_4gemm6kernel13GemmUniversalIN4cute5tupleIJiiiiEEENS1_10collective13CollectiveMmaINS1_35MainloopSm100TmaUmmaWarpSpecializedILi8ELi2ELi4ENS5_IJNS4_1CILi1EEENSA_ILi2EEESB_EEEEENS5_IJNSA_ILi64EEENSA_ILi128EEESG_EEENS_12float_e4m3_tENS5_IJlSB_lEEESI_SJ_NS4_8TiledMMAINS4_8MMA_AtomIJNS4_10MMA_TraitsINS4_19SM100_MMA_F8F6F4_SSEJSI_SI_fSF_SG_NS4_17integral_constantINS4_4UMMA5MajorELSQ_0EEESR_NSO_INSP_7ScaleInELSS_0EEEST_EEEEEENS4_6LayoutINS5_IJSB_SB_SB_EEENS5_IJNSA_ILi0EEESY_SY_EEEEENS5_IJNS4_10UnderscoreES11_S11_EEEEENS4_23SM90_TMA_LOAD_MULTICASTENS4_14ComposedLayoutINS4_7SwizzleILi3ELi4ELi3EEENS4_18smem_ptr_flag_bitsILi8EEENSW_INS5_IJNSA_ILi8EEESG_EEENS5_IJSG_SB_EEEEEEEvNS4_8identityENS4_13SM90_TMA_LOADES1E_vS1F_EENS_8epilogue10collective18CollectiveEpilogueINS1I_23Sm100TmaWarpSpecializedILi2ELi2ELi32ELb0ELb0EEEJSH_NS5_IJNSW_ISF_SB_EES1N_EEESI_SJ_SI_SJ_NS1I_6fusion15FusionCallbacksIS1M_NS1P_17LinearCombinationISI_fSI_fLNS_15FloatRoundStyleE2EEESH_S1O_JEEENS4_5SM1004TMEM4LOAD26SM100_TMEM_LOAD_16dp32b32xES1G_NS15_INS16_ILi2ELi4ELi3EEES19_NSW_INS5_IJS1A_SF_EEENS5_IJSF_SB_EEEEEEENS4_39AutoVectorizingCopyWithAssumedAlignmentILi128EEENS4_14SM90_TMA_STOREES23_S25_S25_EEEvvEEEEvNT_6ParamsE --------------------------
	.section	.nv.shared._ZN7cutlass13device_kernelINS_4gemm6kernel13GemmUniversalIN4cute5tupleIJiiiiEEENS1_10collective13CollectiveMmaINS1_35MainloopSm100TmaUmmaWarpSpecializedILi8ELi2ELi4ENS5_IJNS4_1CILi1EEENSA_ILi2EEESB_EEEEENS5_IJNSA_ILi64EEENSA_ILi128EEESG_EEENS_12float_e4m3_tENS5_IJlSB_lEEESI_SJ_NS4_8TiledMMAINS4_8MMA_AtomIJNS4_10MMA_TraitsINS4_19SM100_MMA_F8F6F4_SSEJSI_SI_fSF_SG_NS4_17integral_constantINS4_4UMMA5MajorELSQ_0EEESR_NSO_INSP_7ScaleInELSS_0EEEST_EEEEEENS4_6LayoutINS5_IJSB_SB_SB_EEENS5_IJNSA_ILi0EEESY_SY_EEEEENS5_IJNS4_10UnderscoreES11_S11_EEEEENS4_23SM90_TMA_LOAD_MULTICASTENS4_14ComposedLayoutINS4_7SwizzleILi3ELi4ELi3EEENS4_18smem_ptr_flag_bitsILi8EEENSW_INS5_IJNSA_ILi8EEESG_EEENS5_IJSG_SB_EEEEEEEvNS4_8identityENS4_13SM90_TMA_LOADES1E_vS1F_EENS_8epilogue10collective18CollectiveEpilogueINS1I_23Sm100TmaWarpSpecializedILi2ELi2ELi32ELb0ELb0EEEJSH_NS5_IJNSW_ISF_SB_EES1N_EEESI_SJ_SI_SJ_NS1I_6fusion15FusionCallbacksIS1M_NS1P_17LinearCombinationISI_fSI_fLNS_15FloatRoundStyleE2EEESH_S1O_JEEENS4_5SM1004TMEM4LOAD26SM100_TMEM_LOAD_16dp32b32xES1G_NS15_INS16_ILi2ELi4ELi3EEES19_NSW_INS5_IJS1A_SF_EEENS5_IJSF_SB_EEEEEEENS4_39AutoVectorizingCopyWithAssumedAlignmentILi128EEENS4_14SM90_TMA_STOREES23_S25_S25_EEEvvEEEEvNT_6ParamsE,"aw",@nobits
	.sectionflags	@""
	.align	16
	.zero		1024


//--------------------- .nv.shared.reserved.0     --------------------------
	.section	.nv.shared.reserved.0,"aw",@nobits
	.weak		__nv_reservedSMEM_offset_0_alias
	.size		__nv_reservedSMEM_offset_0_alias, 0, 64
	.other		__nv_reservedSMEM_offset_0_alias,@"STO_CUDA_RESERVED_SHARED STV_DEFAULT"
__nv_reservedSMEM_offset_0_alias:
	.zero		0
.nv.shared.reserved.0:
	.zero		64
	.weak		__nv_reservedSMEM_tcgen05_partition
	.type		__nv_reservedSMEM_tcgen05_partition,@object
	.size		__nv_reservedSMEM_tcgen05_partition,(.L_0 - __nv_reservedSMEM_tcgen05_partition)
__nv_reservedSMEM_tcgen05_partition:
	.zero		32
.L_0:


//--------------------- .nv.global                --------------------------
	.section	.nv.global,"aw",@nobits
.nv.global:
	.type		_ZN39_INTERNAL_25bb52bb_4_k_cu_e61d14ac_75724cute1_E,@object
	.size		_ZN39_INTERNAL_25bb52bb_4_k_cu_e61d14ac_75724cute1_E,(_ZN39_INTERNAL_25bb52bb_4_k_cu_e61d14ac_75724cuda3std3__45__cpo6cbeginE - _ZN39_INTERNAL_25bb52bb_4_k_cu_e61d14ac_75724cute1_E)
_ZN39_INTERNAL_25bb52bb_4_k_cu_e61d14ac_75724cute1_E:
	.zero		1
	.type		_ZN39_INTERNAL_25bb52bb_4_k_cu_e61d14ac_75724cuda3std3__45__cpo6cbeginE,@object
	.size		_ZN39_INTERNAL_25bb52bb_4_k_cu_e61d14ac_75724cuda3std3__45__cpo6cbeginE,(_ZN39_INTERNAL_25bb52bb_4_k_cu_e61d14ac_75724cuda3std3__48in_placeE - _ZN39_INTERNAL_25bb52bb_4_k_cu_e61d14ac_75724cuda3std3__45__cpo6cbeginE)
_ZN39_INTERNAL_25bb52bb_4_k_cu_e61d14ac_75724cuda3std3__45__cpo6cbeginE:
	.zero		1
	.type		_ZN39_INTERNAL_25bb52bb_4_k_cu_e61d14ac_75724cuda3std3__48in_placeE,@object
	.size		_ZN39_INTERNAL_25bb52bb_4_k_cu_e61d14ac_75724cuda3std3__48in_placeE,(_ZN39_INTERNAL_25bb52bb_4_k_cu_e61d14ac_75724cuda3std6ranges3__45__cpo9iter_moveE - _ZN39_INTERNAL_25bb52bb_4_k_cu_e61d14ac_75724cuda3std3__48in_placeE)
_ZN39_INTERNAL_25bb52bb_4_k_cu_e61d14ac_75724cuda3std3__48in_placeE:
	.zero		1
	.type		_ZN39_INTERNAL_25bb52bb_4_k_cu_e61d14ac_75724cuda3std6ranges3__45__cpo9iter_moveE,@object
	.size		_ZN39_INTERNAL_25bb52bb_4_k_cu_e61d14ac_75724cuda3std6ranges3__45__cpo9iter_moveE,(_ZN39_INTERNAL_25bb52bb_4_k_cu_e61d14ac_75724cuda3std3__45__cpo5beginE - _ZN39_INTERNAL_25bb52bb_4_k_cu_e61d14ac_75724cuda3std6ranges3__45__cpo9iter_moveE)
_ZN39_INTERNAL_25bb52bb_4_k_cu_e61d14ac_75724cuda3std6ranges3__45__cpo9iter_moveE:
	.zero		1
	.type		_ZN39_INTERNAL_25bb52bb_4_k_cu_e61d14ac_75724cuda3std3__45__cpo5beginE,@object
	.size		_ZN39_INTERNAL_25bb52bb_4_k_cu_e61d14ac_75724cuda3std3__45__cpo5beginE,(_ZN39_INTERNAL_25bb52bb_4_k_cu_e61d14ac_75724cuda3std3__441_GLOBAL__N__25bb52bb_4_k_cu_e61d14ac_75726ignoreE - _ZN39_INTERNAL_25bb52bb_4_k_cu_e61d14ac_75724cuda3std3__45__cpo5beginE)
_ZN39_INTERNAL_25bb52bb_4_k_cu_e61d14ac_75724cuda3std3__45__cpo5beginE:
	.zero		1
	.type		_ZN39_INTERNAL_25bb52bb_4_k_cu_e61d14ac_75724cuda3std3__441_GLOBAL__N__25bb52bb_4_k_cu_e61d14ac_75726ignoreE,@object
	.size		_ZN39_INTERNAL_25bb52bb_4_k_cu_e61d14ac_75724cuda3std3__441_GLOBAL__N__25bb52bb_4_k_cu_e61d14ac_75726ignoreE,(_ZN39_INTERNAL_25bb52bb_4_k_cu_e61d14ac_75724cute7productE - _ZN39_INTERNAL_25bb52bb_4_k_cu_e61d14ac_75724cuda3std3__441_GLOBAL__N__25bb52bb_4_k_cu_e61d14ac_75726ignoreE)
_ZN39_INTERNAL_25bb52bb_4_k_cu_e61d14ac_75724cuda3std3__441_GLOBAL__N__25bb52bb_4_k_cu_e61d14ac_75726ignoreE:
	.zero		1
	.type		_ZN39_INTERNAL_25bb52bb_4_k_cu_e61d14ac_75724cute7productE,@object
	.size		_ZN39_INTERNAL_25bb52bb_4_k_cu_e61d14ac_75724cute7productE,(_ZN39_INTERNAL_25bb52bb_4_k_cu_e61d14ac_75724cuda3std3__45__cpo3endE - _ZN39_INTERNAL_25bb52bb_4_k_cu_e61d14ac_75724cute7productE)
_ZN39_INTERNAL_25bb52bb_4_k_cu_e61d14ac_75724cute7productE:
	.zero		1
	.type		_ZN39_INTERNAL_25bb52bb_4_k_cu_e61d14ac_75724cuda3std3__45__cpo3endE,@object
	.size		_ZN39_INTERNAL_25bb52bb_4_k_cu_e61d14ac_75724cuda3std3__45__cpo3endE,(_ZN39_INTERNAL_25bb52bb_4_k_cu_e61d14ac_75724cuda3std3__419piecewise_constructE - _ZN39_INTERNAL_25bb52bb_4_k_cu_e61d14ac_75724cuda3std3__45__cpo3endE)
_ZN39_INTERNAL_25bb52bb_4_k_cu_e61d14ac_75724cuda3std3__45__cpo3endE:
	.zero		1
	.type		_ZN39_INTERNAL_25bb52bb_4_k_cu_e61d14ac_75724cuda3std3__419piecewise_constructE,@object
	.size		_ZN39_INTERNAL_25bb52bb_4_k_cu_e61d14ac_75724cuda3std3__419piecewise_constructE,(_ZN39_INTERNAL_25bb52bb_4_k_cu_e61d14ac_75724cuda3std3__45__cpo4cendE - _ZN39_INTERNAL_25bb52bb_4_k_cu_e61d14ac_75724cuda3std3__419piecewise_constructE)
_ZN39_INTERNAL_25bb52bb_4_k_cu_e61d14ac_75724cuda3std3__419piecewise_constructE:
	.zero		1
	.type		_ZN39_INTERNAL_25bb52bb_4_k_cu_e61d14ac_75724cuda3std3__45__cpo4cendE,@object
	.size		_ZN39_INTERNAL_25bb52bb_4_k_cu_e61d14ac_75724cuda3std3__45__cpo4cendE,(_ZN39_INTERNAL_25bb52bb_4_k_cu_e61d14ac_75724cuda3std6ranges3__45__cpo4swapE - _ZN39_INTERNAL_25bb52bb_4_k_cu_e61d14ac_75724cuda3std3__45__cpo4cendE)
_ZN39_INTERNAL_25bb52bb_4_k_cu_e61d14ac_75724cuda3std3__45__cpo4cendE:
	.zero		1
	.type		_ZN39_INTERNAL_25bb52bb_4_k_cu_e61d14ac_75724cuda3std6ranges3__45__cpo4swapE,@object
	.size		_ZN39_INTERNAL_25bb52bb_4_k_cu_e61d14ac_75724cuda3std6ranges3__45__cpo4swapE,(.L_10 - _ZN39_INTERNAL_25bb52bb_4_k_cu_e61d14ac_75724cuda3std6ranges3__45__cpo4swapE)
_ZN39_INTERNAL_25bb52bb_4_k_cu_e61d14ac_75724cuda3std6ranges3__45__cpo4swapE:
	.zero		1
.L_10:


//--------------------- .nv.constant0._ZN7cutlass13device_kernelINS_4gemm6kernel13GemmUniversalIN4cute5tupleIJiiiiEEENS1_10collective13CollectiveMmaINS1_35MainloopSm100TmaUmmaWarpSpecializedILi8ELi2ELi4ENS5_IJNS4_1CILi1EEENSA_ILi2EEESB_EEEEENS5_IJNSA_ILi64EEENSA_ILi128EEESG_EEENS_12float_e4m3_tENS5_IJlSB_lEEESI_SJ_NS4_8TiledMMAINS4_8MMA_AtomIJNS4_10MMA_TraitsINS4_19SM100_MMA_F8F6F4_SSEJSI_SI_fSF_SG_NS4_17integral_constantINS4_4UMMA5MajorELSQ_0EEESR_NSO_INSP_7ScaleInELSS_0EEEST_EEEEEENS4_6LayoutINS5_IJSB_SB_SB_EEENS5_IJNSA_ILi0EEESY_SY_EEEEENS5_IJNS4_10UnderscoreES11_S11_EEEEENS4_23SM90_TMA_LOAD_MULTICASTENS4_14ComposedLayoutINS4_7SwizzleILi3ELi4ELi3EEENS4_18smem_ptr_flag_bitsILi8EEENSW_INS5_IJNSA_ILi8EEESG_EEENS5_IJSG_SB_EEEEEEEvNS4_8identityENS4_13SM90_TMA_LOADES1E_vS1F_EENS_8epilogue10collective18CollectiveEpilogueINS1I_23Sm100TmaWarpSpecializedILi2ELi2ELi32ELb0ELb0EEEJSH_NS5_IJNSW_ISF_SB_EES1N_EEESI_SJ_SI_SJ_NS1I_6fusion15FusionCallbacksIS1M_NS1P_17LinearCombinationISI_fSI_fLNS_15FloatRoundStyleE2EEESH_S1O_JEEENS4_5SM1004TMEM4LOAD26SM100_TMEM_LOAD_16dp32b32xES1G_NS15_INS16_ILi2ELi4ELi3EEES19_NSW_INS5_IJS1A_SF_EEENS5_IJSF_SB_EEEEEEENS4_39AutoVectorizingCopyWithAssumedAlignmentILi128EEENS4_14SM90_TMA_STOREES23_S25_S25_EEEvvEEEEvNT_6ParamsE --------------------------
	.section	.nv.constant0._ZN7cutlass13device_kernelINS_4gemm6kernel13GemmUniversalIN4cute5tupleIJiiiiEEENS1_10collective13CollectiveMmaINS1_35MainloopSm100TmaUmmaWarpSpecializedILi8ELi2ELi4ENS5_IJNS4_1CILi1EEENSA_ILi2EEESB_EEEEENS5_IJNSA_ILi64EEENSA_ILi128EEESG_EEENS_12float_e4m3_tENS5_IJlSB_lEEESI_SJ_NS4_8TiledMMAINS4_8MMA_AtomIJNS4_10MMA_TraitsINS4_19SM100_MMA_F8F6F4_SSEJSI_SI_fSF_SG_NS4_17integral_constantINS4_4UMMA5MajorELSQ_0EEESR_NSO_INSP_7ScaleInELSS_0EEEST_EEEEEENS4_6LayoutINS5_IJSB_SB_SB_EEENS5_IJNSA_ILi0EEESY_SY_EEEEENS5_IJNS4_10UnderscoreES11_S11_EEEEENS4_23SM90_TMA_LOAD_MULTICASTENS4_14ComposedLayoutINS4_7SwizzleILi3ELi4ELi3EEENS4_18smem_ptr_flag_bitsILi8EEENSW_INS5_IJNSA_ILi8EEESG_EEENS5_IJSG_SB_EEEEEEEvNS4_8identityENS4_13SM90_TMA_LOADES1E_vS1F_EENS_8epilogue10collective18CollectiveEpilogueINS1I_23Sm100TmaWarpSpecializedILi2ELi2ELi32ELb0ELb0EEEJSH_NS5_IJNSW_ISF_SB_EES1N_EEESI_SJ_SI_SJ_NS1I_6fusion15FusionCallbacksIS1M_NS1P_17LinearCombinationISI_fSI_fLNS_15FloatRoundStyleE2EEESH_S1O_JEEENS4_5SM1004TMEM4LOAD26SM100_TMEM_LOAD_16dp32b32xES1G_NS15_INS16_ILi2ELi4ELi3EEES19_NSW_INS5_IJS1A_SF_EEENS5_IJSF_SB_EEEEEEENS4_39AutoVectorizingCopyWithAssumedAlignmentILi128EEENS4_14SM90_TMA_STOREES23_S25_S25_EEEvvEEEEvNT_6ParamsE,"a",@progbits
	.sectionflags	@""
	.align	4
.nv.constant0._ZN7cutlass13device_kernelINS_4gemm6kernel13GemmUniversalIN4cute5tupleIJiiiiEEENS1_10collective13CollectiveMmaINS1_35MainloopSm100TmaUmmaWarpSpecializedILi8ELi2ELi4ENS5_IJNS4_1CILi1EEENSA_ILi2EEESB_EEEEENS5_IJNSA_ILi64EEENSA_ILi128EEESG_EEENS_12float_e4m3_tENS5_IJlSB_lEEESI_SJ_NS4_8TiledMMAINS4_8MMA_AtomIJNS4_10MMA_TraitsINS4_19SM100_MMA_F8F6F4_SSEJSI_SI_fSF_SG_NS4_17integral_constantINS4_4UMMA5MajorELSQ_0EEESR_NSO_INSP_7ScaleInELSS_0EEEST_EEEEEENS4_6LayoutINS5_IJSB_SB_SB_EEENS5_IJNSA_ILi0EEESY_SY_EEEEENS5_IJNS4_10UnderscoreES11_S11_EEEEENS4_23SM90_TMA_LOAD_MULTICASTENS4_14ComposedLayoutINS4_7SwizzleILi3ELi4ELi3EEENS4_18smem_ptr_flag_bitsILi8EEENSW_INS5_IJNSA_ILi8EEESG_EEENS5_IJSG_SB_EEEEEEEvNS4_8identityENS4_13SM90_TMA_LOADES1E_vS1F_EENS_8epilogue10collective18CollectiveEpilogueINS1I_23Sm100TmaWarpSpecializedILi2ELi2ELi32ELb0ELb0EEEJSH_NS5_IJNSW_ISF_SB_EES1N_EEESI_SJ_SI_SJ_NS1I_6fusion15FusionCallbacksIS1M_NS1P_17LinearCombinationISI_fSI_fLNS_15FloatRoundStyleE2EEESH_S1O_JEEENS4_5SM1004TMEM4LOAD26SM100_TMEM_LOAD_16dp32b32xES1G_NS15_INS16_ILi2ELi4ELi3EEES19_NSW_INS5_IJS1A_SF_EEENS5_IJSF_SB_EEEEEEENS4_39AutoVectorizingCopyWithAssumedAlignmentILi128EEENS4_14SM90_TMA_STOREES23_S25_S25_EEEvvEEEEvNT_6ParamsE:
	.zero		2944


//--------------------- SYMBOLS --------------------------

	.type		.nv.reservedSmem.offset0,@object
	.size		.nv.reservedSmem.offset0,0x4
	.type		.nv.reservedSmem.cap,@object
	.size		.nv.reservedSmem.cap,0x4
	.type		__assertfail,@function
